def attn_fwd(
    Q,
    K,
    V,
    Out,
    Lse,
    sm_scale,
    stride_qz,
    stride_qh,
    stride_qm,
    stride_qk,
    stride_kz,
    stride_kh,
    stride_kn,
    stride_kk,
    stride_vz,
    stride_vh,
    stride_vn,
    stride_vk,
    stride_oz,
    stride_oh,
    stride_om,
    stride_ok,
    seqlen_q,
    seqlen_k,
    BLOCK_M: tl.constexpr,
    BLOCK_N: tl.constexpr,
    HEAD_DIM: tl.constexpr,
    CAUSAL: tl.constexpr,
):
    start_m = tl.program_id(0)
    off_hz = tl.program_id(1)
    q_off = off_hz * stride_qh
    k_off = off_hz * stride_kh
    v_off = off_hz * stride_vh
    offs_m = start_m * BLOCK_M + tl.arange(0, BLOCK_M)
    offs_d = tl.arange(0, HEAD_DIM)
    offs_n = tl.arange(0, BLOCK_N)
    q_ptrs = Q + q_off + offs_m[:, None] * stride_qm + offs_d[None, :] * stride_qk
    k_ptrs = K + k_off + offs_d[:, None] * stride_kk + offs_n[None, :] * stride_kn
    v_ptrs = V + v_off + offs_n[:, None] * stride_vn + offs_d[None, :] * stride_vk
    m_i = tl.full([BLOCK_M], float("-inf"), dtype=tl.float32)
    l_i = tl.zeros([BLOCK_M], dtype=tl.float32) + 1.0
    acc = tl.zeros([BLOCK_M, HEAD_DIM], dtype=tl.float32)
    q = tl.load(q_ptrs)
    acc, l_i, m_i = _attn_fwd_inner(
        acc,
        l_i,
        m_i,
        q,
        k_ptrs,
        v_ptrs,
        sm_scale,
        stride_kn,
        stride_vn,
        start_m,
        seqlen_k,
        BLOCK_M,
        BLOCK_N,
        HEAD_DIM,
        CAUSAL,
    )
    acc = acc / l_i[:, None]
    lse = m_i + tl.math.log2(l_i) / 1.4426950408889634
    o_ptrs = (
        Out
        + off_hz * stride_oh
        + offs_m[:, None] * stride_om
        + offs_d[None, :] * stride_ok
    )
    tl.store(o_ptrs, acc.to(Out.dtype.element_ty))
    tl.store(Lse + off_hz * seqlen_q + offs_m, lse)

# config = {"BLOCK_M": 256, "BLOCK_N": 128, "HEAD_DIM": 16, "arch": "sm_100", "causal": true, "dtype": "fp16", "num_stages": 2, "num_warps": 16}
# arch = sm_100


// ===== COMPILED SASS (sm_100a) =====

	.target	sm_100a

	.elftype	@"ET_EXEC"


//--------------------- .note.nv.tkinfo           --------------------------
	.section	.note.nv.tkinfo,"",@"SHT_NOTE"
	.sectionflags	@"SHF_NOTE_NV_TKINFO"
	.tkinfo
        /*0018*/ 	.word	0x00000081
        /*0030*/ 	.string	""
        /*0030*/ 	.string	"ptxas-blackwell"
        /*0030*/ 	.string	"Cuda compilation tools, release 12.9, V12.9.86"
        /*0030*/ 	.string	"Build cuda_12.9.r12.9/compiler.36037853_0"
        /*0030*/ 	.string	"-v  -suppress-debug-info  -lineinfo  -arch sm_100a "



//--------------------- .note.nv.cuver            --------------------------
	.section	.note.nv.cuver,"",@"SHT_NOTE"
	.sectionflags	@"SHF_NOTE_NV_CUVER"
        /*0018*/ 	.short	0x0001
        /*001a*/ 	.short	0x0064
        /*001c*/ 	.short	0x0001
        /*001e*/ 	.short	0x0000
        /*0020*/ 	.short	0x0001
        /*0022*/ 	.short	0x0000


//--------------------- .nv.info                  --------------------------
	.section	.nv.info,"",@"SHT_CUDA_INFO"
	.align	4


	//----- nvinfo : EIATTR_REGCOUNT
	.align		4
        /*0000*/ 	.byte	0x04, 0x2f
        /*0002*/ 	.short	(.L_2 - .L_1)
	.align		4
.L_1:
        /*0004*/ 	.word	index@(attn_fwd)
        /*0008*/ 	.word	0x00000080


	//----- nvinfo : EIATTR_FRAME_SIZE
	.align		4
.L_2:
        /*000c*/ 	.byte	0x04, 0x11
        /*000e*/ 	.short	(.L_4 - .L_3)
	.align		4
.L_3:
        /*0010*/ 	.word	index@(attn_fwd)
        /*0014*/ 	.word	0x00000008


	//----- nvinfo : EIATTR_MIN_STACK_SIZE
	.align		4
.L_4:
        /*0018*/ 	.byte	0x04, 0x12
        /*001a*/ 	.short	(.L_6 - .L_5)
	.align		4
.L_5:
        /*001c*/ 	.word	index@(attn_fwd)
        /*0020*/ 	.word	0x00000008
.L_6:


//--------------------- .nv.info.attn_fwd         --------------------------
	.section	.nv.info.attn_fwd,"",@"SHT_CUDA_INFO"
	.sectionflags	@""
	.align	4


	//----- nvinfo : EIATTR_CUDA_API_VERSION
	.align		4
        /*0000*/ 	.byte	0x04, 0x37
        /*0002*/ 	.short	(.L_8 - .L_7)
.L_7:
        /*0004*/ 	.word	0x00000081


	//----- nvinfo : EIATTR_KPARAM_INFO
	.align		4
.L_8:
        /*0008*/ 	.byte	0x04, 0x17
        /*000a*/ 	.short	(.L_10 - .L_9)
.L_9:
        /*000c*/ 	.word	0x00000000
        /*0010*/ 	.short	0x0019
        /*0012*/ 	.short	0x0080
        /*0014*/ 	.byte	0x00, 0xf4, 0x21, 0x00


	//----- nvinfo : EIATTR_KPARAM_INFO
	.align		4
.L_10:
        /*0018*/ 	.byte	0x04, 0x17
        /*001a*/ 	.short	(.L_12 - .L_11)
.L_11:
        /*001c*/ 	.word	0x00000000
        /*0020*/ 	.short	0x0018
        /*0022*/ 	.short	0x0078
        /*0024*/ 	.byte	0x00, 0xf4, 0x21, 0x00


	//----- nvinfo : EIATTR_KPARAM_INFO
	.align		4
.L_12:
        /*0028*/ 	.byte	0x04, 0x17
        /*002a*/ 	.short	(.L_14 - .L_13)
.L_13:
        /*002c*/ 	.word	0x00000000
        /*0030*/ 	.short	0x0017
        /*0032*/ 	.short	0x0070
        /*0034*/ 	.byte	0x00, 0xf0, 0x11, 0x00


	//----- nvinfo : EIATTR_KPARAM_INFO
	.align		4
.L_14:
        /*0038*/ 	.byte	0x04, 0x17
        /*003a*/ 	.short	(.L_16 - .L_15)
.L_15:
        /*003c*/ 	.word	0x00000000
        /*0040*/ 	.short	0x0016
        /*0042*/ 	.short	0x006c
        /*0044*/ 	.byte	0x00, 0xf0, 0x11, 0x00


	//----- nvinfo : EIATTR_KPARAM_INFO
	.align		4
.L_16:
        /*0048*/ 	.byte	0x04, 0x17
        /*004a*/ 	.short	(.L_18 - .L_17)
.L_17:
        /*004c*/ 	.word	0x00000000
        /*0050*/ 	.short	0x0015
        /*0052*/ 	.short	0x0068
        /*0054*/ 	.byte	0x00, 0xf0, 0x11, 0x00


	//----- nvinfo : EIATTR_KPARAM_INFO
	.align		4
.L_18:
        /*0058*/ 	.byte	0x04, 0x17
        /*005a*/ 	.short	(.L_20 - .L_19)
.L_19:
        /*005c*/ 	.word	0x00000000
        /*0060*/ 	.short	0x0014
        /*0062*/ 	.short	0x0064
        /*0064*/ 	.byte	0x00, 0xf0, 0x11, 0x00


	//----- nvinfo : EIATTR_KPARAM_INFO
	.align		4
.L_20:
        /*0068*/ 	.byte	0x04, 0x17
        /*006a*/ 	.short	(.L_22 - .L_21)
.L_21:
        /*006c*/ 	.word	0x00000000
        /*0070*/ 	.short	0x0013
        /*0072*/ 	.short	0x0060
        /*0074*/ 	.byte	0x00, 0xf0, 0x11, 0x00


	//----- nvinfo : EIATTR_KPARAM_INFO
	.align		4
.L_22:
        /*0078*/ 	.byte	0x04, 0x17
        /*007a*/ 	.short	(.L_24 - .L_23)
.L_23:
        /*007c*/ 	.word	0x00000000
        /*0080*/ 	.short	0x0012
        /*0082*/ 	.short	0x005c
        /*0084*/ 	.byte	0x00, 0xf0, 0x11, 0x00


	//----- nvinfo : EIATTR_KPARAM_INFO
	.align		4
.L_24:
        /*0088*/ 	.byte	0x04, 0x17
        /*008a*/ 	.short	(.L_26 - .L_25)
.L_25:
        /*008c*/ 	.word	0x00000000
        /*0090*/ 	.short	0x0011
        /*0092*/ 	.short	0x0058
        /*0094*/ 	.byte	0x00, 0xf0, 0x11, 0x00


	//----- nvinfo : EIATTR_KPARAM_INFO
	.align		4
.L_26:
        /*0098*/ 	.byte	0x04, 0x17
        /*009a*/ 	.short	(.L_28 - .L_27)
.L_27:
        /*009c*/ 	.word	0x00000000
        /*00a0*/ 	.short	0x0010
        /*00a2*/ 	.short	0x0054
        /*00a4*/ 	.byte	0x00, 0xf0, 0x11, 0x00


	//----- nvinfo : EIATTR_KPARAM_INFO
	.align		4
.L_28:
        /*00a8*/ 	.byte	0x04, 0x17
        /*00aa*/ 	.short	(.L_30 - .L_29)
.L_29:
        /*00ac*/ 	.word	0x00000000
        /*00b0*/ 	.short	0x000f
        /*00b2*/ 	.short	0x0050
        /*00b4*/ 	.byte	0x00, 0xf0, 0x11, 0x00


	//----- nvinfo : EIATTR_KPARAM_INFO
	.align		4
.L_30:
        /*00b8*/ 	.byte	0x04, 0x17
        /*00ba*/ 	.short	(.L_32 - .L_31)
.L_31:
        /*00bc*/ 	.word	0x00000000
        /*00c0*/ 	.short	0x000e
        /*00c2*/ 	.short	0x004c
        /*00c4*/ 	.byte	0x00, 0xf0, 0x11, 0x00


	//----- nvinfo : EIATTR_KPARAM_INFO
	.align		4
.L_32:
        /*00c8*/ 	.byte	0x04, 0x17
        /*00ca*/ 	.short	(.L_34 - .L_33)
.L_33:
        /*00cc*/ 	.word	0x00000000
        /*00d0*/ 	.short	0x000d
        /*00d2*/ 	.short	0x0048
        /*00d4*/ 	.byte	0x00, 0xf0, 0x11, 0x00


	//----- nvinfo : EIATTR_KPARAM_INFO
	.align		4
.L_34:
        /*00d8*/ 	.byte	0x04, 0x17
        /*00da*/ 	.short	(.L_36 - .L_35)
.L_35:
        /*00dc*/ 	.word	0x00000000
        /*00e0*/ 	.short	0x000c
        /*00e2*/ 	.short	0x0044
        /*00e4*/ 	.byte	0x00, 0xf0, 0x11, 0x00


	//----- nvinfo : EIATTR_KPARAM_INFO
	.align		4
.L_36:
        /*00e8*/ 	.byte	0x04, 0x17
        /*00ea*/ 	.short	(.L_38 - .L_37)
.L_37:
        /*00ec*/ 	.word	0x00000000
        /*00f0*/ 	.short	0x000b
        /*00f2*/ 	.short	0x0040
        /*00f4*/ 	.byte	0x00, 0xf0, 0x11, 0x00


	//----- nvinfo : EIATTR_KPARAM_INFO
	.align		4
.L_38:
        /*00f8*/ 	.byte	0x04, 0x17
        /*00fa*/ 	.short	(.L_40 - .L_39)
.L_39:
        /*00fc*/ 	.word	0x00000000
        /*0100*/ 	.short	0x000a
        /*0102*/ 	.short	0x003c
        /*0104*/ 	.byte	0x00, 0xf0, 0x11, 0x00


	//----- nvinfo : EIATTR_KPARAM_INFO
	.align		4
.L_40:
        /*0108*/ 	.byte	0x04, 0x17
        /*010a*/ 	.short	(.L_42 - .L_41)
.L_41:
        /*010c*/ 	.word	0x00000000
        /*0110*/ 	.short	0x0009
        /*0112*/ 	.short	0x0038
        /*0114*/ 	.byte	0x00, 0xf0, 0x11, 0x00


	//----- nvinfo : EIATTR_KPARAM_INFO
	.align		4
.L_42:
        /*0118*/ 	.byte	0x04, 0x17
        /*011a*/ 	.short	(.L_44 - .L_43)
.L_43:
        /*011c*/ 	.word	0x00000000
        /*0120*/ 	.short	0x0008
        /*0122*/ 	.short	0x0034
        /*0124*/ 	.byte	0x00, 0xf0, 0x11, 0x00


	//----- nvinfo : EIATTR_KPARAM_INFO
	.align		4
.L_44:
        /*0128*/ 	.byte	0x04, 0x17
        /*012a*/ 	.short	(.L_46 - .L_45)
.L_45:
        /*012c*/ 	.word	0x00000000
        /*0130*/ 	.short	0x0007
        /*0132*/ 	.short	0x0030
        /*0134*/ 	.byte	0x00, 0xf0, 0x11, 0x00


	//----- nvinfo : EIATTR_KPARAM_INFO
	.align		4
.L_46:
        /*0138*/ 	.byte	0x04, 0x17
        /*013a*/ 	.short	(.L_48 - .L_47)
.L_47:
        /*013c*/ 	.word	0x00000000
        /*0140*/ 	.short	0x0006
        /*0142*/ 	.short	0x002c
        /*0144*/ 	.byte	0x00, 0xf0, 0x11, 0x00


	//----- nvinfo : EIATTR_KPARAM_INFO
	.align		4
.L_48:
        /*0148*/ 	.byte	0x04, 0x17
        /*014a*/ 	.short	(.L_50 - .L_49)
.L_49:
        /*014c*/ 	.word	0x00000000
        /*0150*/ 	.short	0x0005
        /*0152*/ 	.short	0x0028
        /*0154*/ 	.byte	0x00, 0xf0, 0x11, 0x00


	//----- nvinfo : EIATTR_KPARAM_INFO
	.align		4
.L_50:
        /*0158*/ 	.byte	0x04, 0x17
        /*015a*/ 	.short	(.L_52 - .L_51)
.L_51:
        /*015c*/ 	.word	0x00000000
        /*0160*/ 	.short	0x0004
        /*0162*/ 	.short	0x0020
        /*0164*/ 	.byte	0x00, 0xf4, 0x21, 0x00


	//----- nvinfo : EIATTR_KPARAM_INFO
	.align		4
.L_52:
        /*0168*/ 	.byte	0x04, 0x17
        /*016a*/ 	.short	(.L_54 - .L_53)
.L_53:
        /*016c*/ 	.word	0x00000000
        /*0170*/ 	.short	0x0003
        /*0172*/ 	.short	0x0018
        /*0174*/ 	.byte	0x00, 0xf4, 0x21, 0x00


	//----- nvinfo : EIATTR_KPARAM_INFO
	.align		4
.L_54:
        /*0178*/ 	.byte	0x04, 0x17
        /*017a*/ 	.short	(.L_56 - .L_55)
.L_55:
        /*017c*/ 	.word	0x00000000
        /*0180*/ 	.short	0x0002
        /*0182*/ 	.short	0x0010
        /*0184*/ 	.byte	0x00, 0xf4, 0x21, 0x00


	//----- nvinfo : EIATTR_KPARAM_INFO
	.align		4
.L_56:
        /*0188*/ 	.byte	0x04, 0x17
        /*018a*/ 	.short	(.L_58 - .L_57)
.L_57:
        /*018c*/ 	.word	0x00000000
        /*0190*/ 	.short	0x0001
        /*0192*/ 	.short	0x0008
        /*0194*/ 	.byte	0x00, 0xf4, 0x21, 0x00


	//----- nvinfo : EIATTR_KPARAM_INFO
	.align		4
.L_58:
        /*0198*/ 	.byte	0x04, 0x17
        /*019a*/ 	.short	(.L_60 - .L_59)
.L_59:
        /*019c*/ 	.word	0x00000000
        /*01a0*/ 	.short	0x0000
        /*01a2*/ 	.short	0x0000
        /*01a4*/ 	.byte	0x00, 0xf4, 0x21, 0x00


	//----- nvinfo : EIATTR_SPARSE_MMA_MASK
	.align		4
.L_60:
        /*01a8*/ 	.byte	0x03, 0x50
        /*01aa*/ 	.short	0x0000


	//----- nvinfo : EIATTR_MAXREG_COUNT
	.align		4
        /*01ac*/ 	.byte	0x03, 0x1b
        /*01ae*/ 	.short	0x0080


	//----- nvinfo : EIATTR_NUM_BARRIERS
	.align		4
        /*01b0*/ 	.byte	0x02, 0x4c
        /*01b2*/ 	.byte	0x01
	.zero		1


	//----- nvinfo : EIATTR_ANNOTATIONS
	.align		4
        /*01b4*/ 	.byte	0x04, 0x55
        /*01b6*/ 	.short	(.L_62 - .L_61)


	//   ....[0]....
.L_61:
        /*01b8*/ 	.word	0x00000001
        /*01bc*/ 	.byte	0x10, 0x08, 0x00, 0x00, 0x01, 0x00, 0x00, 0x00, 0x10, 0x0c, 0x00, 0x00


	//----- nvinfo : EIATTR_COOP_GROUP_MASK_REGIDS
	.align		4
.L_62:
        /*01c8*/ 	.byte	0x04, 0x29
        /*01ca*/ 	.short	(.L_64 - .L_63)


	//   ....[0]....
.L_63:
        /*01cc*/ 	.word	0xffffffff


	//   ....[1]....
        /*01d0*/ 	.word	0xffffffff


	//   ....[2]....
        /*01d4*/ 	.word	0xffffffff


	//   ....[3]....
        /*01d8*/ 	.word	0xffffffff


	//   ....[4]....
        /*01dc*/ 	.word	0xffffffff


	//   ....[5]....
        /*01e0*/ 	.word	0xffffffff


	//   ....[6]....
        /*01e4*/ 	.word	0xffffffff


	//   ....[7]....
        /*01e8*/ 	.word	0xffffffff


	//----- nvinfo : EIATTR_COOP_GROUP_INSTR_OFFSETS
	.align		4
.L_64:
        /*01ec*/ 	.byte	0x04, 0x28
        /*01ee*/ 	.short	(.L_66 - .L_65)


	//   ....[0]....
.L_65:
        /*01f0*/ 	.word	0x00002110


	//   ....[1]....
        /*01f4*/ 	.word	0x00002170


	//   ....[2]....
        /*01f8*/ 	.word	0x00002ad0


	//   ....[3]....
        /*01fc*/ 	.word	0x00002b10


	//   ....[4]....
        /*0200*/ 	.word	0x00003cf0


	//   ....[5]....
        /*0204*/ 	.word	0x00003d10


	//   ....[6]....
        /*0208*/ 	.word	0x00003db0


	//   ....[7]....
        /*020c*/ 	.word	0x00003dd0


	//----- nvinfo : EIATTR_VRC_CTA_INIT_COUNT
	.align		4
.L_66:
        /*0210*/ 	.byte	0x02, 0x4a
	.zero		1
	.zero		1


	//----- nvinfo : EIATTR_EXIT_INSTR_OFFSETS
	.align		4
        /*0214*/ 	.byte	0x04, 0x1c
        /*0216*/ 	.short	(.L_68 - .L_67)


	//   ....[0]....
.L_67:
        /*0218*/ 	.word	0x00004a90


	//   ....[1]....
        /*021c*/ 	.word	0x00004ac0


	//----- nvinfo : EIATTR_REQNTID
	.align		4
.L_68:
        /*0220*/ 	.byte	0x04, 0x10
        /*0222*/ 	.short	(.L_70 - .L_69)
.L_69:
        /*0224*/ 	.word	0x00000200
        /*0228*/ 	.word	0x00000001
        /*022c*/ 	.word	0x00000001


	//----- nvinfo : EIATTR_CBANK_PARAM_SIZE
	.align		4
.L_70:
        /*0230*/ 	.byte	0x03, 0x19
        /*0232*/ 	.short	0x0088


	//----- nvinfo : EIATTR_PARAM_CBANK
	.align		4
        /*0234*/ 	.byte	0x04, 0x0a
        /*0236*/ 	.short	(.L_72 - .L_71)
	.align		4
.L_71:
        /*0238*/ 	.word	index@(.nv.constant0.attn_fwd)
        /*023c*/ 	.short	0x0380
        /*023e*/ 	.short	0x0088


	//----- nvinfo : EIATTR_SW_WAR
	.align		4
.L_72:
        /*0240*/ 	.byte	0x04, 0x36
        /*0242*/ 	.short	(.L_74 - .L_73)
.L_73:
        /*0244*/ 	.word	0x00000008
.L_74:


//--------------------- .nv.compat                --------------------------
	.section	.nv.compat,"",@"SHT_CUDA_COMPAT_INFO"
	.align	4
        /*0000*/ 	.byte	0x02, 0x02, 0x01, 0x00, 0x02, 0x05, 0x05, 0x00, 0x02, 0x03, 0x00, 0x00, 0x02, 0x06, 0x01, 0x00


//--------------------- .nv.callgraph             --------------------------
	.section	.nv.callgraph,"",@"SHT_CUDA_CALLGRAPH"
	.align	4
	.sectionentsize	8
	.align		4
        /*0000*/ 	.word	0x00000000
	.align		4
        /*0004*/ 	.word	0xffffffff
	.align		4
        /*0008*/ 	.word	0x00000000
	.align		4
        /*000c*/ 	.word	0xfffffffe
	.align		4
        /*0010*/ 	.word	0x00000000
	.align		4
        /*0014*/ 	.word	0xfffffffd
	.align		4
        /*0018*/ 	.word	0x00000000
	.align		4
        /*001c*/ 	.word	0xfffffffc


//--------------------- .nv.constant4             --------------------------
	.section	.nv.constant4,"a",@progbits
	.align	8
	.align		8
.nv.constant4:
        /*0000*/ 	.dword	_$_str


//--------------------- .text.attn_fwd            --------------------------
	.section	.text.attn_fwd,"ax",@progbits
	.align	128
        .global         attn_fwd
        .type           attn_fwd,@function
        .size           attn_fwd,(.L_x_3 - attn_fwd)
        .other          attn_fwd,@"STO_CUDA_ENTRY STV_DEFAULT"
attn_fwd:
.text.attn_fwd:
[----:B------:R-:W0:Y:S01]  /*0000*/  LDC R1, c[0x0][0x37c] ;  /* 0x0000df00ff017b82 */ /* 0x000e220000000800 */
[----:B------:R-:W1:Y:S07]  /*0010*/  S2R R19, SR_TID.X ;  /* 0x0000000000137919 */ /* 0x000e6e0000002100 */
[----:B------:R-:W2:Y:S01]  /*0020*/  S2UR UR9, SR_CTAID.Y ;  /* 0x00000000000979c3 */ /* 0x000ea20000002600 */
[----:B------:R-:W2:Y:S01]  /*0030*/  LDCU.64 UR4, c[0x0][0x3b0] ;  /* 0x00007600ff0477ac */ /* 0x000ea20008000a00 */
[----:B0-----:R-:W-:Y:S01]  /*0040*/  VIADD R1, R1, 0xfffffff8 ;  /* 0xfffffff801017836 */ /* 0x001fe20000000000 */
[----:B------:R-:W0:Y:S01]  /*0050*/  S2R R0, SR_CTAID.X ;  /* 0x0000000000007919 */ /* 0x000e220000002500 */
[----:B------:R-:W3:Y:S04]  /*0060*/  LDCU.64 UR14, c[0x0][0x358] ;  /* 0x00006b00ff0e77ac */ /* 0x000ee80008000a00 */
[----:B------:R-:W4:Y:S08]  /*0070*/  LDC R14, c[0x0][0x3b8] ;  /* 0x0000ee00ff0e7b82 */ /* 0x000f300000000800 */
[----:B------:R-:W5:Y:S01]  /*0080*/  LDC.64 R6, c[0x0][0x380] ;  /* 0x0000e000ff067b82 */ /* 0x000f620000000a00 */
[----:B--2---:R-:W-:-:S04]  /*0090*/  UIMAD UR4, UR9, UR4, URZ ;  /* 0x00000004090472a4 */ /* 0x004fc8000f8e02ff */
[----:B------:R-:W-:Y:S01]  /*00a0*/  USHF.L.U32 UR6, UR4, 0x1, URZ ;  /* 0x0000000104067899 */ /* 0x000fe200080006ff */
[----:B-1----:R-:W-:Y:S02]  /*00b0*/  SHF.R.U32.HI R2, RZ, 0x8, R19 ;  /* 0x00000008ff027819 */ /* 0x002fe40000011613 */
[----:B0-----:R-:W-:Y:S02]  /*00c0*/  PRMT R3, R19, 0x6540, R0 ;  /* 0x0000654013037816 */ /* 0x001fe40000000000 */
[----:B------:R-:W-:-:S03]  /*00d0*/  SGXT.U32 R2, R2, 0x1 ;  /* 0x000000010202781a */ /* 0x000fc60000000000 */
[----:B------:R-:W-:Y:S01]  /*00e0*/  IMAD R0, R3, UR5, RZ ;  /* 0x0000000503007c24 */ /* 0x000fe2000f8e02ff */
[----:B------:R-:W-:Y:S01]  /*00f0*/  UIMAD.WIDE UR4, UR4, 0x2, URZ ;  /* 0x00000002040478a5 */ /* 0x000fe2000f8e02ff */
[----:B----4-:R-:W-:Y:S02]  /*0100*/  IMAD R5, R2, R14, RZ ;  /* 0x0000000e02057224 */ /* 0x010fe400078e02ff */
[C---:B------:R-:W-:Y:S02]  /*0110*/  IMAD.SHL.U32 R3, R0.reuse, 0x2, RZ ;  /* 0x0000000200037824 */ /* 0x040fe400078e00ff */
[----:B------:R-:W-:-:S03]  /*0120*/  IMAD.HI R0, R0, 0x2, RZ ;  /* 0x0000000200007827 */ /* 0x000fc600078e02ff */
[----:B-----5:R-:W-:Y:S01]  /*0130*/  IADD3 R17, P0, P1, R3, UR6, R6 ;  /* 0x0000000603117c10 */ /* 0x020fe2000f91e006 */
[----:B------:R-:W-:-:S03]  /*0140*/  IMAD R6, R14, 0x2, R5 ;  /* 0x000000020e067824 */ /* 0x000fc600078e0205 */
[----:B------:R-:W-:Y:S01]  /*0150*/  IADD3.X R18, PT, PT, R0, UR5, R7, P0, P1 ;  /* 0x0000000500127c10 */ /* 0x000fe200087e2407 */
[----:B------:R-:W-:Y:S01]  /*0160*/  IMAD R0, R14, 0x2, R6 ;  /* 0x000000020e007824 */ /* 0x000fe200078e0206 */
[CC--:B------:R-:W-:Y:S02]  /*0170*/  LEA R2, P0, R5.reuse, R17.reuse, 0x1 ;  /* 0x0000001105027211 */ /* 0x0c0fe400078008ff */
[-C--:B------:R-:W-:Y:S01]  /*0180*/  LEA R4, P1, R6, R17.reuse, 0x1 ;  /* 0x0000001106047211 */ /* 0x080fe200078208ff */
[----:B------:R-:W-:Y:S01]  /*0190*/  IMAD R9, R14, 0x2, R0 ;  /* 0x000000020e097824 */ /* 0x000fe200078e0200 */
[-C--:B------:R-:W-:Y:S02]  /*01a0*/  LEA.HI.X.SX32 R3, R5, R18.reuse, 0x1, P0 ;  /* 0x0000001205037211 */ /* 0x080fe400000f0eff */
[----:B------:R-:W-:Y:S01]  /*01b0*/  LEA.HI.X.SX32 R5, R6, R18, 0x1, P1 ;  /* 0x0000001206057211 */ /* 0x000fe200008f0eff */
[----:B------:R-:W-:Y:S01]  /*01c0*/  IMAD R11, R14, 0x2, R9 ;  /* 0x000000020e0b7824 */ /* 0x000fe200078e0209 */
[-C--:B------:R-:W-:Y:S01]  /*01d0*/  LEA R6, P0, R0, R17.reuse, 0x1 ;  /* 0x0000001100067211 */ /* 0x080fe200078008ff */
[----:B---3--:R0:W2:Y:S01]  /*01e0*/  LDG.E.U16 R15, desc[UR14][R2.64] ;  /* 0x0000000e020f7981 */ /* 0x0080a2000c1e1500 */
[----:B------:R-:W-:-:S02]  /*01f0*/  LEA R8, P1, R9, R17, 0x1 ;  /* 0x0000001109087211 */ /* 0x000fc400078208ff */
[-C--:B------:R-:W-:Y:S01]  /*0200*/  LEA.HI.X.SX32 R7, R0, R18.reuse, 0x1, P0 ;  /* 0x0000001200077211 */ /* 0x080fe200000f0eff */
[C---:B------:R-:W-:Y:S01]  /*0210*/  IMAD R0, R14.reuse, 0x2, R11 ;  /* 0x000000020e007824 */ /* 0x040fe200078e020b */
[-C--:B------:R-:W-:Y:S01]  /*0220*/  LEA R10, P0, R11, R17.reuse, 0x1 ;  /* 0x000000110b0a7211 */ /* 0x080fe200078008ff */
[----:B------:R1:W3:Y:S01]  /*0230*/  LDG.E.U16 R16, desc[UR14][R4.64] ;  /* 0x0000000e04107981 */ /* 0x0002e2000c1e1500 */
[-C--:B------:R-:W-:Y:S01]  /*0240*/  LEA.HI.X.SX32 R9, R9, R18.reuse, 0x1, P1 ;  /* 0x0000001209097211 */ /* 0x080fe200008f0eff */
[----:B------:R-:W-:Y:S01]  /*0250*/  IMAD R13, R14, 0x2, R0 ;  /* 0x000000020e0d7824 */ /* 0x000fe200078e0200 */
[-C--:B------:R-:W-:Y:S01]  /*0260*/  LEA.HI.X.SX32 R11, R11, R18.reuse, 0x1, P0 ;  /* 0x000000120b0b7211 */ /* 0x080fe200000f0eff */
[----:B------:R4:W5:Y:S01]  /*0270*/  LDG.E.U16 R7, desc[UR14][R6.64] ;  /* 0x0000000e06077981 */ /* 0x000962000c1e1500 */
[-C--:B0-----:R-:W-:Y:S01]  /*0280*/  LEA R2, P0, R0, R17.reuse, 0x1 ;  /* 0x0000001100027211 */ /* 0x081fe200078008ff */
[----:B------:R-:W-:Y:S01]  /*0290*/  IMAD R14, R14, 0x2, R13 ;  /* 0x000000020e0e7824 */ /* 0x000fe200078e020d */
[----:B------:R-:W-:Y:S01]  /*02a0*/  LEA R12, P1, R13, R17, 0x1 ;  /* 0x000000110d0c7211 */ /* 0x000fe200078208ff */
[----:B------:R-:W3:Y:S01]  /*02b0*/  LDG.E.U16 R10, desc[UR14][R10.64] ;  /* 0x0000000e0a0a7981 */ /* 0x000ee2000c1e1500 */
[----:B------:R-:W-:-:S02]  /*02c0*/  LEA.HI.X.SX32 R3, R0, R18, 0x1, P0 ;  /* 0x0000001200037211 */ /* 0x000fc400000f0eff */
[----:B------:R-:W-:Y:S01]  /*02d0*/  LEA.HI.X.SX32 R13, R13, R18, 0x1, P1 ;  /* 0x000000120d0d7211 */ /* 0x000fe200008f0eff */
[----:B------:R0:W5:Y:S01]  /*02e0*/  LDG.E.U16 R8, desc[UR14][R8.64] ;  /* 0x0000000e08087981 */ /* 0x000162000c1e1500 */
[----:B-1----:R-:W-:-:S03]  /*02f0*/  LEA R4, P0, R14, R17, 0x1 ;  /* 0x000000110e047211 */ /* 0x002fc600078008ff */
[----:B------:R-:W5:Y:S04]  /*0300*/  LDG.E.U16 R3, desc[UR14][R2.64] ;  /* 0x0000000e02037981 */ /* 0x000f68000c1e1500 */
[----:B------:R-:W5:Y:S01]  /*0310*/  LDG.E.U16 R12, desc[UR14][R12.64] ;  /* 0x0000000e0c0c7981 */ /* 0x000f62000c1e1500 */
[----:B------:R-:W-:-:S05]  /*0320*/  LEA.HI.X.SX32 R5, R14, R18, 0x1, P0 ;  /* 0x000000120e057211 */ /* 0x000fca00000f0eff */
[----:B------:R1:W5:Y:S01]  /*0330*/  LDG.E.U16 R4, desc[UR14][R4.64] ;  /* 0x0000000e04047981 */ /* 0x000362000c1e1500 */
[----:B------:R-:W1:Y:S01]  /*0340*/  S2UR UR8, SR_CgaCtaId ;  /* 0x00000000000879c3 */ /* 0x000e620000008800 */
[----:B------:R-:W-:Y:S02]  /*0350*/  LOP3.LUT R0, R19, 0xff, RZ, 0xc0, !PT ;  /* 0x000000ff13007812 */ /* 0x000fe400078ec0ff */
[----:B----4-:R-:W-:-:S05]  /*0360*/  SHF.R.S32.HI R6, RZ, 0x8, R19 ;  /* 0x00000008ff067819 */ /* 0x010fca0000011413 */
[----:B------:R-:W4:Y:S01]  /*0370*/  S2UR UR5, SR_CTAID.X ;  /* 0x00000000000579c3 */ /* 0x000f220000002500 */
[----:B0-----:R-:W-:Y:S01]  /*0380*/  IMAD.SHL.U32 R9, R0, 0x2, RZ ;  /* 0x0000000200097824 */ /* 0x001fe200078e00ff */
[----:B------:R-:W-:Y:S01]  /*0390*/  SGXT R6, R6, 0x1 ;  /* 0x000000010606781a */ /* 0x000fe20000000200 */
[----:B------:R-:W-:-:S03]  /*03a0*/  UMOV UR4, 0x400 ;  /* 0x0000040000047882 */ /* 0x000fc60000000000 */
[----:B------:R-:W-:-:S04]  /*03b0*/  LOP3.LUT R6, R9, 0x210, R6, 0x78, !PT ;  /* 0x0000021009067812 */ /* 0x000fc800078e7806 */
[C---:B------:R-:W-:Y:S01]  /*03c0*/  LOP3.LUT R9, R6.reuse, 0x20, RZ, 0x3c, !PT ;  /* 0x0000002006097812 */ /* 0x040fe200078e3cff */
[----:B-1----:R-:W-:Y:S01]  /*03d0*/  ULEA UR8, UR8, UR4, 0x18 ;  /* 0x0000000408087291 */ /* 0x002fe2000f8ec0ff */
[C---:B------:R-:W-:Y:S02]  /*03e0*/  LOP3.LUT R5, R6.reuse, 0x40, RZ, 0x3c, !PT ;  /* 0x0000004006057812 */ /* 0x040fe400078e3cff */
[----:B------:R-:W-:Y:S01]  /*03f0*/  LOP3.LUT R11, R6, 0x60, RZ, 0x3c, !PT ;  /* 0x00000060060b7812 */ /* 0x000fe200078e3cff */
[----:B----4-:R-:W-:-:S04]  /*0400*/  USHF.L.U32 UR4, UR5, 0x8, URZ ;  /* 0x0000000805047899 */ /* 0x010fc800080006ff */
[----:B------:R-:W-:-:S04]  /*0410*/  UIADD3 UR16, UPT, UPT, UR4, 0x100, URZ ;  /* 0x0000010004107890 */ /* 0x000fc8000fffe0ff */
[----:B------:R-:W-:Y:S01]  /*0420*/  UISETP.GE.AND UP0, UPT, UR16, 0x1, UPT ;  /* 0x000000011000788c */ /* 0x000fe2000bf06270 */
[----:B------:R-:W-:Y:S01]  /*0430*/  IMAD.MOV.U32 R0, RZ, RZ, -0x800000 ;  /* 0xff800000ff007424 */ /* 0x000fe200078e00ff */
[----:B------:R-:W-:Y:S01]  /*0440*/  CS2R R32, SRZ ;  /* 0x0000000000207805 */ /* 0x000fe2000001ff00 */
[----:B------:R-:W-:Y:S01]  /*0450*/  IMAD.MOV.U32 R109, RZ, RZ, 0x3f800000 ;  /* 0x3f800000ff6d7424 */ /* 0x000fe200078e00ff */
[----:B------:R-:W-:Y:S01]  /*0460*/  CS2R R34, SRZ ;  /* 0x0000000000227805 */ /* 0x000fe2000001ff00 */
[----:B------:R-:W-:Y:S01]  /*0470*/  IMAD.MOV.U32 R108, RZ, RZ, 0x3f800000 ;  /* 0x3f800000ff6c7424 */ /* 0x000fe200078e00ff */
[----:B------:R-:W-:Y:S01]  /*0480*/  CS2R R28, SRZ ;  /* 0x00000000001c7805 */ /* 0x000fe2000001ff00 */
[----:B------:R-:W-:Y:S01]  /*0490*/  IMAD.MOV.U32 R2, RZ, RZ, -0x800000 ;  /* 0xff800000ff027424 */ /* 0x000fe200078e00ff */
[----:B------:R-:W-:Y:S01]  /*04a0*/  CS2R R30, SRZ ;  /* 0x00000000001e7805 */ /* 0x000fe2000001ff00 */
[----:B--2---:R-:W-:Y:S04]  /*04b0*/  STS.U16 [R6+UR8], R15 ;  /* 0x0000000f06007988 */ /* 0x004fe80008000408 */
[----:B---3--:R-:W-:Y:S04]  /*04c0*/  STS.U16 [R6+UR8+0x1000], R10 ;  /* 0x0010000a06007988 */ /* 0x008fe80008000408 */
[----:B------:R-:W-:Y:S04]  /*04d0*/  STS.U16 [R9+UR8+0x400], R16 ;  /* 0x0004001009007988 */ /* 0x000fe80008000408 */
[----:B-----5:R0:W-:Y:S04]  /*04e0*/  STS.U16 [R9+UR8+0x1400], R3 ;  /* 0x0014000309007988 */ /* 0x0201e80008000408 */
[----:B------:R-:W-:Y:S04]  /*04f0*/  STS.U16 [R5+UR8+0x800], R7 ;  /* 0x0008000705007988 */ /* 0x000fe80008000408 */
[----:B------:R1:W-:Y:S04]  /*0500*/  STS.U16 [R5+UR8+0x1800], R12 ;  /* 0x0018000c05007988 */ /* 0x0003e80008000408 */
[----:B------:R-:W-:Y:S01]  /*0510*/  STS.U16 [R11+UR8+0xc00], R8 ;  /* 0x000c00080b007988 */ /* 0x000fe20008000408 */
[----:B0-----:R-:W-:-:S03]  /*0520*/  LOP3.LUT R3, R19, 0x1ff, RZ, 0xc0, !PT ;  /* 0x000001ff13037812 */ /* 0x001fc600078ec0ff */
[----:B------:R0:W-:Y:S01]  /*0530*/  STS.U16 [R11+UR8+0x1c00], R4 ;  /* 0x001c00040b007988 */ /* 0x0001e20008000408 */
[C---:B-1----:R-:W-:Y:S01]  /*0540*/  IMAD.SHL.U32 R5, R19.reuse, 0x2, RZ ;  /* 0x0000000213057824 */ /* 0x042fe200078e00ff */
[----:B0-----:R-:W-:Y:S01]  /*0550*/  LOP3.LUT R4, R19, 0x7, RZ, 0xc0, !PT ;  /* 0x0000000713047812 */ /* 0x001fe200078ec0ff */
[----:B------:R-:W-:Y:S06]  /*0560*/  BRA.U !UP0, `(.L_x_0) ;  /* 0x0000003908647547 */ /* 0x000fec000b800000 */
[----:B------:R-:W0:Y:S01]  /*0570*/  LDCU.64 UR10, c[0x0][0x3c0] ;  /* 0x00007800ff0a77ac */ /* 0x000e220008000a00 */
[----:B------:R-:W-:Y:S01]  /*0580*/  LOP3.LUT R0, R19, 0x180, RZ, 0xc0, !PT ;  /* 0x0000018013007812 */ /* 0x000fe200078ec0ff */
[----:B------:R-:W-:Y:S01]  /*0590*/  IMAD.SHL.U32 R103, R3, 0x2, RZ ;  /* 0x0000000203677824 */ /* 0x000fe200078e00ff */
[----:B------:R-:W-:Y:S01]  /*05a0*/  LOP3.LUT R2, R19, 0x1e0, RZ, 0xc0, !PT ;  /* 0x000001e013027812 */ /* 0x000fe200078ec0ff */
[----:B------:R-:W1:Y:S01]  /*05b0*/  LDCU UR5, c[0x0][0x3c8] ;  /* 0x00007900ff0577ac */ /* 0x000e620008000800 */
[----:B------:R-:W-:Y:S01]  /*05c0*/  SHF.R.U32.HI R3, RZ, 0x2, R19 ;  /* 0x00000002ff037819 */ /* 0x000fe20000011613 */
[----:B------:R-:W-:Y:S01]  /*05d0*/  IMAD.SHL.U32 R6, R4, 0x10, RZ ;  /* 0x0000001004067824 */ /* 0x000fe200078e00ff */
[----:B------:R-:W-:Y:S01]  /*05e0*/  SHF.R.U32.HI R0, RZ, 0x3, R0 ;  /* 0x00000003ff007819 */ /* 0x000fe20000011600 */
[----:B------:R-:W2:Y:S01]  /*05f0*/  LDCU.64 UR12, c[0x0][0x3d0] ;  /* 0x00007a00ff0c77ac */ /* 0x000ea20008000a00 */
[----:B------:R-:W-:Y:S01]  /*0600*/  SHF.R.U32.HI R2, RZ, 0x1, R2 ;  /* 0x00000001ff027819 */ /* 0x000fe20000011602 */
[----:B------:R-:W3:Y:S01]  /*0610*/  LDC R15, c[0x0][0x3d8] ;  /* 0x0000f600ff0f7b82 */ /* 0x000ee20000000800 */
[----:B------:R-:W-:Y:S01]  /*0620*/  SGXT.U32 R3, R3, 0x3 ;  /* 0x000000030303781a */ /* 0x000fe20000000000 */
[----:B------:R-:W4:Y:S01]  /*0630*/  LDCU.64 UR18, c[0x0][0x388] ;  /* 0x00007100ff1277ac */ /* 0x000f220008000a00 */
[----:B------:R-:W-:Y:S01]  /*0640*/  LOP3.LUT R103, R103, R0, RZ, 0x3c, !PT ;  /* 0x0000000067677212 */ /* 0x000fe200078e3cff */
[----:B------:R-:W-:Y:S01]  /*0650*/  IMAD.MOV.U32 R109, RZ, RZ, 0x3f800000 ;  /* 0x3f800000ff6d7424 */ /* 0x000fe200078e00ff */
[C---:B------:R-:W-:Y:S01]  /*0660*/  LOP3.LUT R0, R19.reuse, 0xf, RZ, 0xc0, !PT ;  /* 0x0000000f13007812 */ /* 0x040fe200078ec0ff */
[----:B------:R-:W5:Y:S01]  /*0670*/  LDCU.64 UR20, c[0x0][0x390] ;  /* 0x00007200ff1477ac */ /* 0x000f620008000a00 */
[----:B------:R-:W-:Y:S01]  /*0680*/  LOP3.LUT R3, R2, UR4, R3, 0xfe, !PT ;  /* 0x0000000402037c12 */ /* 0x000fe2000f8efe03 */
[----:B0-----:R-:W-:Y:S01]  /*0690*/  IMAD.U32 R17, RZ, RZ, UR11 ;  /* 0x0000000bff117e24 */ /* 0x001fe2000f8e00ff */
[C---:B------:R-:W-:Y:S01]  /*06a0*/  LOP3.LUT R8, R19.reuse, 0x10, RZ, 0xc0, !PT ;  /* 0x0000001013087812 */ /* 0x040fe200078ec0ff */
[----:B------:R-:W-:Y:S01]  /*06b0*/  UIMAD UR4, UR9, UR10, URZ ;  /* 0x0000000a090472a4 */ /* 0x000fe2000f8e02ff */
[----:B------:R-:W-:Y:S01]  /*06c0*/  LEA R9, R4, UR8, 0x9 ;  /* 0x0000000804097c11 */ /* 0x000fe2000f8e48ff */
[----:B-1----:R-:W-:Y:S01]  /*06d0*/  IMAD R0, R0, UR5, RZ ;  /* 0x0000000500007c24 */ /* 0x002fe2000f8e02ff */
[----:B------:R-:W-:Y:S01]  /*06e0*/  LOP3.LUT R2, R19, 0x7f, RZ, 0xc0, !PT ;  /* 0x0000007f13027812 */ /* 0x000fe200078ec0ff */
[----:B------:R-:W-:Y:S01]  /*06f0*/  USHF.L.U32 UR5, UR4, 0x1, URZ ;  /* 0x0000000104057899 */ /* 0x000fe200080006ff */
[----:B------:R-:W-:Y:S01]  /*0700*/  LOP3.LUT R6, R6, 0x1e0, R19, 0x78, !PT ;  /* 0x000001e006067812 */ /* 0x000fe200078e7813 */
[----:B------:R-:W-:Y:S01]  /*0710*/  IMAD R10, R8, 0x100, R9 ;  /* 0x00000100080a7824 */ /* 0x000fe200078e0209 */
[----:B------:R-:W-:Y:S01]  /*0720*/  SHF.R.S32.HI R11, RZ, 0x2, R19 ;  /* 0x00000002ff0b7819 */ /* 0x000fe20000011413 */
[----:B--2---:R-:W-:Y:S01]  /*0730*/  UIMAD UR6, UR9, UR12, URZ ;  /* 0x0000000c090672a4 */ /* 0x004fe2000f8e02ff */
[----:B------:R-:W-:Y:S01]  /*0740*/  LOP3.LUT R9, R6, 0x10, R5, 0x78, !PT ;  /* 0x0000001006097812 */ /* 0x000fe200078e7805 */
[----:B------:R-:W-:Y:S01]  /*0750*/  IMAD R6, R2, UR13, RZ ;  /* 0x0000000d02067c24 */ /* 0x000fe2000f8e02ff */
[----:B------:R-:W-:Y:S01]  /*0760*/  SGXT R11, R11, 0x1 ;  /* 0x000000010b0b781a */ /* 0x000fe20000000200 */
[----:B------:R-:W-:Y:S01]  /*0770*/  IMAD.SHL.U32 R2, R0, 0x2, RZ ;  /* 0x0000000200027824 */ /* 0x000fe200078e00ff */
[----:B------:R-:W-:Y:S01]  /*0780*/  LOP3.LUT R7, R19, 0x3, RZ, 0xc0, !PT ;  /* 0x0000000313077812 */ /* 0x000fe200078ec0ff */
[----:B------:R-:W-:Y:S01]  /*0790*/  IMAD.U32 R119, RZ, RZ, UR5 ;  /* 0x00000005ff777e24 */ /* 0x000fe2000f8e00ff */
[----:B------:R-:W-:Y:S01]  /*07a0*/  USHF.L.U32 UR7, UR6, 0x1, URZ ;  /* 0x0000000106077899 */ /* 0x000fe200080006ff */
[----:B------:R-:W-:Y:S01]  /*07b0*/  LOP3.LUT R12, R11, 0x90, RZ, 0xc0, !PT ;  /* 0x000000900b0c7812 */ /* 0x000fe200078ec0ff */
[----:B------:R-:W-:Y:S01]  /*07c0*/  IMAD.IADD R9, R9, 0x1, R10 ;  /* 0x0000000109097824 */ /* 0x000fe200078e020a */
[----:B------:R-:W-:Y:S01]  /*07d0*/  UIMAD.WIDE UR4, UR4, 0x2, URZ ;  /* 0x00000002040478a5 */ /* 0x000fe2000f8e02ff */
[----:B----4-:R-:W-:Y:S01]  /*07e0*/  IADD3 R119, P0, P1, R2, UR18, R119 ;  /* 0x0000001202777c10 */ /* 0x010fe2000f91e077 */
[----:B------:R-:W-:Y:S01]  /*07f0*/  IMAD.HI R0, R0, 0x2, RZ ;  /* 0x0000000200007827 */ /* 0x000fe200078e02ff */
[--C-:B------:R-:W-:Y:S01]  /*0800*/  SHF.R.S32.HI R2, RZ, 0x6, R19.reuse ;  /* 0x00000006ff027819 */ /* 0x100fe20000011413 */
[----:B------:R0:W-:Y:S01]  /*0810*/  STL [R1], R9 ;  /* 0x0000000901007387 */ /* 0x0001e20000100800 */
[----:B------:R-:W-:Y:S01]  /*0820*/  CS2R R32, SRZ ;  /* 0x0000000000207805 */ /* 0x000fe2000001ff00 */
[----:B------:R-:W-:Y:S01]  /*0830*/  IMAD R12, R7, 0x20, R12 ;  /* 0x00000020070c7824 */ /* 0x000fe200078e020c */
[----:B------:R-:W-:Y:S01]  /*0840*/  SGXT R2, R2, 0x1 ;  /* 0x000000010202781a */ /* 0x000fe20000000200 */
[----:B------:R-:W-:Y:S01]  /*0850*/  IMAD.SHL.U32 R7, R6, 0x2, RZ ;  /* 0x0000000206077824 */ /* 0x000fe200078e00ff */
[----:B------:R-:W-:Y:S01]  /*0860*/  CS2R R34, SRZ ;  /* 0x0000000000227805 */ /* 0x000fe2000001ff00 */
[----:B------:R-:W-:Y:S01]  /*0870*/  IMAD.U32 R10, RZ, RZ, UR7 ;  /* 0x00000007ff0a7e24 */ /* 0x000fe2000f8e00ff */
[----:B------:R-:W-:Y:S01]  /*0880*/  LOP3.LUT R2, R2, 0x90, RZ, 0xc0, !PT ;  /* 0x0000009002027812 */ /* 0x000fe200078ec0ff */
[----:B------:R-:W-:Y:S01]  /*0890*/  IMAD.U32 R13, RZ, RZ, UR5 ;  /* 0x00000005ff0d7e24 */ /* 0x000fe2000f8e00ff */
[----:B------:R-:W-:Y:S01]  /*08a0*/  UIMAD.WIDE UR4, UR6, 0x2, URZ ;  /* 0x00000002060478a5 */ /* 0x000fe2000f8e02ff */
[--C-:B0-----:R-:W-:Y:S01]  /*08b0*/  SHF.R.U32.HI R9, RZ, 0x4, R19.reuse ;  /* 0x00000004ff097819 */ /* 0x101fe20000011613 */
[----:B------:R-:W-:Y:S01]  /*08c0*/  IMAD R4, R4, 0x110, RZ ;  /* 0x0000011004047824 */ /* 0x000fe200078e02ff */
[----:B-----5:R-:W-:Y:S01]  /*08d0*/  IADD3 R111, P2, P3, R7, UR20, R10 ;  /* 0x00000014076f7c10 */ /* 0x020fe2000fb5e00a */
[----:B------:R-:W-:Y:S01]  /*08e0*/  IMAD.U32 R11, RZ, RZ, UR11 ;  /* 0x0000000bff0b7e24 */ /* 0x000fe2000f8e00ff */
[----:B------:R-:W-:Y:S01]  /*08f0*/  SHF.R.U32.HI R7, RZ, 0x7, R19 ;  /* 0x00000007ff077819 */ /* 0x000fe20000011613 */
[----:B------:R-:W-:Y:S01]  /*0900*/  IMAD.U32 R10, RZ, RZ, UR5 ;  /* 0x00000005ff0a7e24 */ /* 0x000fe2000f8e00ff */
[----:B------:R-:W-:Y:S01]  /*0910*/  LOP3.LUT R101, R2, 0x37e, R5, 0x78, !PT ;  /* 0x0000037e02657812 */ /* 0x000fe200078e7805 */
[----:B------:R-:W-:Y:S01]  /*0920*/  IMAD.MOV.U32 R24, RZ, RZ, -0x800000 ;  /* 0xff800000ff187424 */ /* 0x000fe200078e00ff */
[----:B------:R-:W-:Y:S01]  /*0930*/  SGXT.U32 R2, R9, 0x5 ;  /* 0x000000050902781a */ /* 0x000fe20000000000 */
[----:B------:R-:W-:Y:S01]  /*0940*/  IMAD.U32 R9, RZ, RZ, UR11 ;  /* 0x0000000bff097e24 */ /* 0x000fe2000f8e00ff */
[----:B------:R-:W-:Y:S01]  /*0950*/  IADD3.X R13, PT, PT, R0, UR19, R13, P0, P1 ;  /* 0x00000013000d7c10 */ /* 0x000fe200087e240d */
[----:B------:R-:W-:Y:S01]  /*0960*/  IMAD.MOV.U32 R20, RZ, RZ, -0x800000 ;  /* 0xff800000ff147424 */ /* 0x000fe200078e00ff */
[----:B------:R-:W-:Y:S01]  /*0970*/  SGXT.U32 R0, R7, 0x2 ;  /* 0x000000020700781a */ /* 0x000fe20000000000 */
[----:B------:R-:W-:Y:S01]  /*0980*/  IMAD R2, R2, UR11, RZ ;  /* 0x0000000b02027c24 */ /* 0x000fe2000f8e02ff */
[----:B------:R-:W-:Y:S01]  /*0990*/  LEA R7, R8, UR8, 0x4 ;  /* 0x0000000808077c11 */ /* 0x000fe2000f8e20ff */
[----:B------:R-:W-:Y:S01]  /*09a0*/  IMAD.MOV.U32 R108, RZ, RZ, 0x3f800000 ;  /* 0x3f800000ff6c7424 */ /* 0x000fe200078e00ff */
[--C-:B------:R-:W-:Y:S01]  /*09b0*/  LOP3.LUT R4, R4, 0x30, R5.reuse, 0x78, !PT ;  /* 0x0000003004047812 */ /* 0x100fe200078e7805 */
[----:B---3--:R-:W-:Y:S01]  /*09c0*/  IMAD R8, R0, R15, RZ ;  /* 0x0000000f00087224 */ /* 0x008fe200078e02ff */
[----:B------:R-:W-:Y:S01]  /*09d0*/  LOP3.LUT R12, R12, 0x10, R5, 0x78, !PT ;  /* 0x000000100c0c7812 */ /* 0x000fe200078e7805 */
[----:B------:R-:W-:Y:S01]  /*09e0*/  IMAD R0, R9, 0x20, R2 ;  /* 0x0000002009007824 */ /* 0x000fe200078e0202 */
[----:B------:R-:W-:Y:S01]  /*09f0*/  LEA R124, P0, R2, R119, 0x1 ;  /* 0x00000077027c7211 */ /* 0x000fe200078008ff */
[----:B------:R-:W-:Y:S01]  /*0a00*/  IMAD.HI R5, R6, 0x2, RZ ;  /* 0x0000000206057827 */ /* 0x000fe200078e02ff */
[----:B------:R-:W-:-:S02]  /*0a10*/  CS2R R28, SRZ ;  /* 0x00000000001c7805 */ /* 0x000fc4000001ff00 */
[----:B------:R-:W-:Y:S02]  /*0a20*/  CS2R R30, SRZ ;  /* 0x00000000001e7805 */ /* 0x000fe4000001ff00 */
[C---:B------:R-:W-:Y:S01]  /*0a30*/  LEA R122, P1, R0.reuse, R119, 0x1 ;  /* 0x00000077007a7211 */ /* 0x040fe200078208ff */
[----:B------:R-:W-:Y:S01]  /*0a40*/  IMAD R6, R11, 0x20, R0 ;  /* 0x000000200b067824 */ /* 0x000fe200078e0200 */
[----:B------:R-:W-:Y:S01]  /*0a50*/  IADD3.X R11, PT, PT, R5, UR21, R10, P2, P3 ;  /* 0x00000015050b7c10 */ /* 0x000fe200097e640a */
[----:B------:R-:W-:Y:S01]  /*0a60*/  IMAD R9, R15, 0x4, R8 ;  /* 0x000000040f097824 */ /* 0x000fe200078e0208 */
[----:B------:R-:W-:Y:S01]  /*0a70*/  LEA.HI.X.SX32 R123, R0, R13, 0x1, P1 ;  /* 0x0000000d007b7211 */ /* 0x000fe200008f0eff */
[----:B------:R-:W-:Y:S01]  /*0a80*/  IMAD.IADD R5, R12, 0x1, R7 ;  /* 0x000000010c057824 */ /* 0x000fe200078e0207 */
[----:B------:R-:W-:Y:S01]  /*0a90*/  LEA R120, P2, R6, R119, 0x1 ;  /* 0x0000007706787211 */ /* 0x000fe200078408ff */
[----:B------:R-:W-:Y:S01]  /*0aa0*/  IMAD R7, R17, 0x20, R6 ;  /* 0x0000002011077824 */ /* 0x000fe200078e0206 */
[-C--:B------:R-:W-:Y:S01]  /*0ab0*/  LEA.HI.X.SX32 R125, R2, R13.reuse, 0x1, P0 ;  /* 0x0000000d027d7211 */ /* 0x080fe200000f0eff */
[----:B------:R-:W-:Y:S01]  /*0ac0*/  IMAD R10, R15, 0x4, R9 ;  /* 0x000000040f0a7824 */ /* 0x000fe200078e0209 */
[----:B------:R-:W-:Y:S01]  /*0ad0*/  LEA.HI.X.SX32 R121, R6, R13, 0x1, P2 ;  /* 0x0000000d06797211 */ /* 0x000fe200010f0eff */
[----:B------:R-:W-:Y:S01]  /*0ae0*/  UMOV UR6, URZ ;  /* 0x000000ff00067c82 */ /* 0x000fe20008000000 */
[----:B------:R-:W-:Y:S01]  /*0af0*/  LEA R118, P3, R7, R119, 0x1 ;  /* 0x0000007707767211 */ /* 0x000fe200078608ff */
[----:B------:R-:W-:Y:S01]  /*0b00*/  IMAD R0, R15, 0x4, R10 ;  /* 0x000000040f007824 */ /* 0x000fe200078e020a */
[----:B------:R-:W-:Y:S01]  /*0b10*/  LEA R116, P0, R8, R111, 0x1 ;  /* 0x0000006f08747211 */ /* 0x000fe200078008ff */
[----:B------:R-:W-:Y:S01]  /*0b20*/  UMOV UR7, URZ ;  /* 0x000000ff00077c82 */ /* 0x000fe20008000000 */
[----:B------:R-:W-:Y:S01]  /*0b30*/  LEA.HI.X.SX32 R119, R7, R13, 0x1, P3 ;  /* 0x0000000d07777211 */ /* 0x000fe200018f0eff */
[----:B------:R-:W0:Y:S01]  /*0b40*/  LDCU UR10, c[0x0][0x3a8] ;  /* 0x00007500ff0a77ac */ /* 0x000e220008000800 */
[----:B------:R-:W-:-:S02]  /*0b50*/  LEA R110, P3, R0, R111, 0x1 ;  /* 0x0000006f006e7211 */ /* 0x000fc400078608ff */
[CC--:B------:R-:W-:Y:S01]  /*0b60*/  LEA R114, P1, R9.reuse, R111.reuse, 0x1 ;  /* 0x0000006f09727211 */ /* 0x0c0fe200078208ff */
[----:B------:R-:W-:Y:S01]  /*0b70*/  UMOV UR4, URZ ;  /* 0x000000ff00047c82 */ /* 0x000fe20008000000 */
[----:B------:R-:W-:Y:S01]  /*0b80*/  LEA R112, P2, R10, R111, 0x1 ;  /* 0x0000006f0a707211 */ /* 0x000fe200078408ff */
[----:B------:R-:W-:Y:S01]  /*0b90*/  UMOV UR5, URZ ;  /* 0x000000ff00057c82 */ /* 0x000fe20008000000 */
[-C--:B------:R-:W-:Y:S02]  /*0ba0*/  LEA.HI.X.SX32 R111, R0, R11.reuse, 0x1, P3 ;  /* 0x0000000b006f7211 */ /* 0x080fe400018f0eff */
[-C--:B------:R-:W-:Y:S02]  /*0bb0*/  LEA.HI.X.SX32 R117, R8, R11.reuse, 0x1, P0 ;  /* 0x0000000b08757211 */ /* 0x080fe400000f0eff */
[-C--:B------:R-:W-:Y:S02]  /*0bc0*/  LEA.HI.X.SX32 R115, R9, R11.reuse, 0x1, P1 ;  /* 0x0000000b09737211 */ /* 0x080fe400008f0eff */
[----:B------:R-:W-:-:S02]  /*0bd0*/  LEA.HI.X.SX32 R113, R10, R11, 0x1, P2 ;  /* 0x0000000b0a717211 */ /* 0x000fc400010f0eff */
[----:B------:R-:W-:Y:S02]  /*0be0*/  LOP3.LUT R2, R4, 0x40, RZ, 0x3c, !PT ;  /* 0x0000004004027812 */ /* 0x000fe400078e3cff */
[----:B------:R-:W-:-:S07]  /*0bf0*/  LOP3.LUT R0, R103, 0x40, RZ, 0x3c, !PT ;  /* 0x0000004067007812 */ /* 0x000fce00078e3cff */
.L_x_1:
[----:B------:R-:W-:Y:S01]  /*0c00*/  IMAD.U32 R7, RZ, RZ, UR4 ;  /* 0x00000004ff077e24 */ /* 0x000fe2000f8e00ff */
[----:B------:R-:W2:Y:S01]  /*0c10*/  LDL R16, [R1] ;  /* 0x0000000001107983 */ /* 0x000ea20000100800 */
[----:B------:R-:W-:Y:S02]  /*0c20*/  IMAD.U32 R9, RZ, RZ, UR4 ;  /* 0x00000004ff097e24 */ /* 0x000fe4000f8e00ff */
[----:B------:R-:W-:Y:S02]  /*0c30*/  IMAD.U32 R11, RZ, RZ, UR4 ;  /* 0x00000004ff0b7e24 */ /* 0x000fe4000f8e00ff */
[----:B------:R-:W-:Y:S02]  /*0c40*/  IMAD.U32 R13, RZ, RZ, UR4 ;  /* 0x00000004ff0d7e24 */ /* 0x000fe4000f8e00ff */
[----:B------:R-:W-:-:S04]  /*0c50*/  IMAD.WIDE R6, R7, 0x2, R124 ;  /* 0x0000000207067825 */ /* 0x000fc800078e027c */
[----:B------:R-:W-:Y:S02]  /*0c60*/  IMAD.WIDE R8, R9, 0x2, R122 ;  /* 0x0000000209087825 */ /* 0x000fe400078e027a */
[----:B------:R1:W3:Y:S02]  /*0c70*/  LDG.E.U16 R6, desc[UR14][R6.64] ;  /* 0x0000000e06067981 */ /* 0x0002e4000c1e1500 */
[----:B------:R-:W-:Y:S02]  /*0c80*/  IMAD.WIDE R10, R11, 0x2, R120 ;  /* 0x000000020b0a7825 */ /* 0x000fe400078e0278 */
[----:B------:R-:W4:Y:S02]  /*0c90*/  LDG.E.U16 R8, desc[UR14][R8.64] ;  /* 0x0000000e08087981 */ /* 0x000f24000c1e1500 */
[----:B------:R-:W-:Y:S02]  /*0ca0*/  IMAD.WIDE R12, R13, 0x2, R118 ;  /* 0x000000020d0c7825 */ /* 0x000fe400078e0276 */
[----:B------:R-:W5:Y:S04]  /*0cb0*/  LDG.E.U16 R10, desc[UR14][R10.64] ;  /* 0x0000000e0a0a7981 */ /* 0x000f68000c1e1500 */
[----:B------:R0:W2:Y:S01]  /*0cc0*/  LDG.E.U16 R12, desc[UR14][R12.64] ;  /* 0x0000000e0c0c7981 */ /* 0x0000a2000c1e1500 */
[----:B------:R-:W-:Y:S06]  /*0cd0*/  BAR.SYNC.DEFER_BLOCKING 0x0 ;  /* 0x0000000000007b1d */ /* 0x000fec0000010000 */
[----:B------:R-:W0:Y:S01]  /*0ce0*/  S2R R0, SR_TID.X ;  /* 0x0000000000007919 */ /* 0x000e220000002100 */
[----:B------:R-:W-:-:S02]  /*0cf0*/  LOP3.LUT R14, R3, 0x8, RZ, 0xfc, !PT ;  /* 0x00000008030e7812 */ /* 0x000fc400078efcff */
[----:B0-----:R-:W-:-:S04]  /*0d00*/  LOP3.LUT R0, R0, 0x3, RZ, 0xc0, !PT ;  /* 0x0000000300007812 */ /* 0x001fc800078ec0ff */
[----:B------:R-:W-:-:S04]  /*0d10*/  LEA R0, P0, R0, UR6, 0x1 ;  /* 0x0000000600007c11 */ /* 0x000fc8000f8008ff */
[C---:B------:R-:W-:Y:S02]  /*0d20*/  LOP3.LUT R2, R0.reuse, 0x71, RZ, 0xfc, !PT ;  /* 0x0000007100027812 */ /* 0x040fe400078efcff */
[----:B------:R-:W-:Y:S01]  /*0d30*/  LOP3.LUT R15, R0, 0x70, RZ, 0xfc, !PT ;  /* 0x00000070000f7812 */ /* 0x000fe200078efcff */
[----:B------:R-:W-:Y:S01]  /*0d40*/  IMAD.X R21, RZ, RZ, UR7, P0 ;  /* 0x00000007ff157e24 */ /* 0x000fe200080e06ff */
[CC--:B------:R-:W-:Y:S02]  /*0d50*/  ISETP.GT.U32.AND P3, PT, R2.reuse, R14.reuse, PT ;  /* 0x0000000e0200720c */ /* 0x0c0fe40003f64070 */
[-C--:B------:R-:W-:Y:S02]  /*0d60*/  ISETP.GT.U32.AND P5, PT, R2, R3.reuse, PT ;  /* 0x000000030200720c */ /* 0x080fe40003fa4070 */
[C---:B------:R-:W-:Y:S02]  /*0d70*/  ISETP.GT.U32.AND P4, PT, R15.reuse, R3, PT ;  /* 0x000000030f00720c */ /* 0x040fe40003f84070 */
[----:B------:R-:W-:-:S02]  /*0d80*/  ISETP.GT.U32.AND P1, PT, R15, R14, PT ;  /* 0x0000000e0f00720c */ /* 0x000fc40003f24070 */
[----:B------:R-:W-:Y:S02]  /*0d90*/  LOP3.LUT R2, R0, 0x79, RZ, 0xfc, !PT ;  /* 0x0000007900027812 */ /* 0x000fe400078efcff */
[C---:B------:R-:W-:Y:S02]  /*0da0*/  ISETP.GT.U32.AND.EX P4, PT, R21.reuse, RZ, PT, P4 ;  /* 0x000000ff1500720c */ /* 0x040fe40003f84140 */
[C---:B------:R-:W-:Y:S02]  /*0db0*/  ISETP.GT.U32.AND P6, PT, R2.reuse, R3, PT ;  /* 0x000000030200720c */ /* 0x040fe40003fc4070 */
[----:B------:R-:W-:Y:S02]  /*0dc0*/  ISETP.GT.U32.AND P2, PT, R2, R14, PT ;  /* 0x0000000e0200720c */ /* 0x000fe40003f44070 */
[C---:B------:R-:W-:Y:S02]  /*0dd0*/  ISETP.GT.U32.AND.EX P1, PT, R21.reuse, RZ, PT, P1 ;  /* 0x000000ff1500720c */ /* 0x040fe40003f24110 */
[----:B------:R-:W-:-:S02]  /*0de0*/  ISETP.GT.U32.AND.EX P3, PT, R21, RZ, PT, P3 ;  /* 0x000000ff1500720c */ /* 0x000fc40003f64130 */
[C---:B-1----:R-:W-:Y:S02]  /*0df0*/  LOP3.LUT R7, R0.reuse, 0x78, RZ, 0xfc, !PT ;  /* 0x0000007800077812 */ /* 0x042fe400078efcff */
[----:B------:R-:W-:Y:S02]  /*0e00*/  LOP3.LUT R2, R0, 0x60, RZ, 0xfc, !PT ;  /* 0x0000006000027812 */ /* 0x000fe400078efcff */
[----:B------:R-:W-:Y:S02]  /*0e10*/  SEL R13, RZ, 0x7fff8, !P4 ;  /* 0x0007fff8ff0d7807 */ /* 0x000fe40006000000 */
[----:B------:R-:W-:Y:S02]  /*0e20*/  SEL R56, RZ, 0x1fffe, !P1 ;  /* 0x0001fffeff387807 */ /* 0x000fe40004800000 */
[----:B------:R-:W-:Y:S02]  /*0e30*/  SEL R41, RZ, 0x1, !P3 ;  /* 0x00000001ff297807 */ /* 0x000fe40005800000 */
[----:B------:R-:W-:-:S02]  /*0e40*/  ISETP.GT.U32.AND P0, PT, R7, R3, PT ;  /* 0x000000030700720c */ /* 0x000fc40003f04070 */
[-C--:B------:R-:W-:Y:S02]  /*0e50*/  ISETP.GT.U32.AND P4, PT, R7, R14.reuse, PT ;  /* 0x0000000e0700720c */ /* 0x080fe40003f84070 */
[C---:B------:R-:W-:Y:S02]  /*0e60*/  ISETP.GT.U32.AND P1, PT, R2.reuse, R3, PT ;  /* 0x000000030200720c */ /* 0x040fe40003f24070 */
[C---:B------:R-:W-:Y:S02]  /*0e70*/  ISETP.GT.U32.AND.EX P6, PT, R21.reuse, RZ, PT, P6 ;  /* 0x000000ff1500720c */ /* 0x040fe40003fc4160 */
[----:B------:R-:W-:Y:S02]  /*0e80*/  ISETP.GT.U32.AND P3, PT, R2, R14, PT ;  /* 0x0000000e0200720c */ /* 0x000fe40003f64070 */
[----:B------:R-:W-:Y:S02]  /*0e90*/  LOP3.LUT R7, R0, 0x61, RZ, 0xfc, !PT ;  /* 0x0000006100077812 */ /* 0x000fe400078efcff */
[----:B------:R-:W-:-:S02]  /*0ea0*/  ISETP.GT.U32.AND.EX P5, PT, R21, RZ, PT, P5 ;  /* 0x000000ff1500720c */ /* 0x000fc40003fa4150 */
[----:B------:R-:W-:Y:S02]  /*0eb0*/  SEL R2, RZ, 0x4, !P6 ;  /* 0x00000004ff027807 */ /* 0x000fe40007000000 */
[C---:B------:R-:W-:Y:S02]  /*0ec0*/  ISETP.GT.U32.AND.EX P0, PT, R21.reuse, RZ, PT, P0 ;  /* 0x000000ff1500720c */ /* 0x040fe40003f04100 */
[C---:B------:R-:W-:Y:S02]  /*0ed0*/  ISETP.GT.U32.AND.EX P4, PT, R21.reuse, RZ, PT, P4 ;  /* 0x000000ff1500720c */ /* 0x040fe40003f84140 */
[C---:B------:R-:W-:Y:S02]  /*0ee0*/  ISETP.GT.U32.AND.EX P1, PT, R21.reuse, RZ, PT, P1 ;  /* 0x000000ff1500720c */ /* 0x040fe40003f24110 */
[----:B------:R-:W-:Y:S02]  /*0ef0*/  ISETP.GT.U32.AND.EX P3, PT, R21, RZ, PT, P3 ;  /* 0x000000ff1500720c */ /* 0x000fe40003f64130 */
[----:B------:R-:W-:-:S02]  /*0f00*/  ISETP.GT.U32.AND P6, PT, R7, R14, PT ;  /* 0x0000000e0700720c */ /* 0x000fc40003fc4070 */
[----:B------:R-:W-:Y:S02]  /*0f10*/  LOP3.LUT R9, R0, 0x68, RZ, 0xfc, !PT ;  /* 0x0000006800097812 */ /* 0x000fe400078efcff */
[----:B------:R-:W-:Y:S02]  /*0f20*/  SEL R54, RZ, 0x1fffe, !P4 ;  /* 0x0001fffeff367807 */ /* 0x000fe40006000000 */
[----:B------:R-:W-:Y:S02]  /*0f30*/  SEL R15, RZ, 0x7fff8, !P1 ;  /* 0x0007fff8ff0f7807 */ /* 0x000fe40004800000 */
[----:B------:R-:W-:Y:S02]  /*0f40*/  SEL R52, RZ, 0x1fffe, !P3 ;  /* 0x0001fffeff347807 */ /* 0x000fe40005800000 */
[----:B------:R-:W-:Y:S02]  /*0f50*/  ISETP.GT.U32.AND P1, PT, R9, R3, PT ;  /* 0x000000030900720c */ /* 0x000fe40003f24070 */
[----:B------:R-:W-:-:S02]  /*0f60*/  ISETP.GT.U32.AND.EX P6, PT, R21, RZ, PT, P6 ;  /* 0x000000ff1500720c */ /* 0x000fc40003fc4160 */
[----:B------:R-:W-:Y:S02]  /*0f70*/  ISETP.GT.U32.AND P3, PT, R9, R14, PT ;  /* 0x0000000e0900720c */ /* 0x000fe40003f64070 */
[----:B------:R-:W-:Y:S02]  /*0f80*/  SEL R39, RZ, 0x1, !P6 ;  /* 0x00000001ff277807 */ /* 0x000fe40007000000 */
[----:B------:R-:W-:Y:S02]  /*0f90*/  IADD3 R40, P6, PT, R0, 0x8, RZ ;  /* 0x0000000800287810 */ /* 0x000fe40007fde0ff */
[----:B------:R-:W-:-:S03]  /*0fa0*/  ISETP.GT.U32.AND.EX P3, PT, R21, RZ, PT, P3 ;  /* 0x000000ff1500720c */ /* 0x000fc60003f64130 */
[--C-:B------:R-:W-:Y:S01]  /*0fb0*/  IMAD.X R107, RZ, RZ, R21.reuse, P6 ;  /* 0x000000ffff6b7224 */ /* 0x100fe200030e0615 */
[----:B------:R-:W-:Y:S02]  /*0fc0*/  IADD3 R22, P6, PT, R0, 0x11, RZ ;  /* 0x0000001100167810 */ /* 0x000fe40007fde0ff */
[----:B------:R-:W-:Y:S02]  /*0fd0*/  ISETP.GT.U32.AND.EX P1, PT, R21, RZ, PT, P1 ;  /* 0x000000ff1500720c */ /* 0x000fe40003f24110 */
[----:B------:R-:W-:Y:S01]  /*0fe0*/  SEL R42, RZ, 0x1fffe, !P3 ;  /* 0x0001fffeff2a7807 */ /* 0x000fe20005800000 */
[----:B------:R-:W-:Y:S01]  /*0ff0*/  IMAD.X R36, RZ, RZ, R21, P6 ;  /* 0x000000ffff247224 */ /* 0x000fe200030e0615 */
[----:B------:R-:W-:-:S04]  /*1000*/  ISETP.GT.U32.AND P3, PT, R22, R3, PT ;  /* 0x000000031600720c */ /* 0x000fc80003f64070 */
[----:B------:R-:W-:Y:S02]  /*1010*/  ISETP.GT.U32.AND.EX P3, PT, R36, RZ, PT, P3 ;  /* 0x000000ff2400720c */ /* 0x000fe40003f64130 */
[----:B------:R-:W-:Y:S01]  /*1020*/  ISETP.GT.U32.AND.EX P2, PT, R21, RZ, PT, P2 ;  /* 0x000000ff1500720c */ /* 0x000fe20003f44120 */
[----:B------:R-:W-:Y:S02]  /*1030*/  IMAD.IADD R41, R41, 0x1, R56 ;  /* 0x0000000129297824 */ /* 0x000fe400078e0238 */
[----:B------:R-:W-:-:S03]  /*1040*/  IMAD.IADD R39, R39, 0x1, R52 ;  /* 0x0000000127277824 */ /* 0x000fc600078e0234 */
[----:B------:R-:W-:Y:S02]  /*1050*/  LOP3.LUT R41, R41, 0x3, RZ, 0xc0, !PT ;  /* 0x0000000329297812 */ /* 0x000fe400078ec0ff */
[----:B------:R-:W-:Y:S01]  /*1060*/  LOP3.LUT R39, R39, 0x3, RZ, 0xc0, !PT ;  /* 0x0000000327277812 */ /* 0x000fe200078ec0ff */
[----:B---3--:R-:W-:Y:S04]  /*1070*/  STS.U16 [R101+UR8+0x2000], R6 ;  /* 0x0020000665007988 */ /* 0x008fe80008000408 */
[----:B----4-:R0:W-:Y:S04]  /*1080*/  STS.U16 [R101+UR8+0x2400], R8 ;  /* 0x0024000865007988 */ /* 0x0101e80008000408 */
[----:B-----5:R-:W-:Y:S04]  /*1090*/  STS.U16 [R101+UR8+0x2800], R10 ;  /* 0x0028000a65007988 */ /* 0x020fe80008000408 */
[----:B--2---:R1:W-:Y:S01]  /*10a0*/  STS.U16 [R101+UR8+0x2c00], R12 ;  /* 0x002c000c65007988 */ /* 0x0043e20008000408 */
[----:B------:R-:W-:Y:S06]  /*10b0*/  BAR.SYNC.DEFER_BLOCKING 0x0 ;  /* 0x0000000000007b1d */ /* 0x000fec0000010000 */
[----:B------:R-:W-:Y:S04]  /*10c0*/  LDSM.16.MT88.4 R16, [R16] ;  /* 0x000000001010783b */ /* 0x000fe80000004200 */
[----:B------:R-:W2:Y:S01]  /*10d0*/  LDSM.16.M88.4 R44, [R5+0x2200] ;  /* 0x00220000052c783b */ /* 0x000ea20000000200 */
[----:B0-----:R-:W-:-:S02]  /*10e0*/  LOP3.LUT R8, R0, 0x69, RZ, 0xfc, !PT ;  /* 0x0000006900087812 */ /* 0x001fc400078efcff */
[----:B------:R-:W-:Y:S01]  /*10f0*/  SEL R6, RZ, 0x4, !P5 ;  /* 0x00000004ff067807 */ /* 0x000fe20006800000 */
[----:B------:R-:W0:Y:S01]  /*1100*/  LDSM.16.M88.4 R72, [R5+0x2400] ;  /* 0x002400000548783b */ /* 0x000e220000000200 */
[-C--:B------:R-:W-:Y:S02]  /*1110*/  ISETP.GT.U32.AND P5, PT, R7, R3.reuse, PT ;  /* 0x000000030700720c */ /* 0x080fe40003fa4070 */
[----:B------:R-:W-:Y:S01]  /*1120*/  SEL R7, RZ, 0x7fff8, !P0 ;  /* 0x0007fff8ff077807 */ /* 0x000fe20004000000 */
[----:B------:R-:W3:Y:S01]  /*1130*/  LDSM.16.M88.4 R76, [R5+0x2600] ;  /* 0x00260000054c783b */ /* 0x000ee20000000200 */
[C---:B------:R-:W-:Y:S02]  /*1140*/  ISETP.GT.U32.AND P0, PT, R8.reuse, R3, PT ;  /* 0x000000030800720c */ /* 0x040fe40003f04070 */
[----:B------:R-:W-:Y:S01]  /*1150*/  ISETP.GT.U32.AND P4, PT, R8, R14, PT ;  /* 0x0000000e0800720c */ /* 0x000fe20003f84070 */
[----:B------:R-:W4:Y:S01]  /*1160*/  LDSM.16.M88.4 R60, [R5+0x2800] ;  /* 0x00280000053c783b */ /* 0x000f220000000200 */
[----:B------:R-:W-:-:S02]  /*1170*/  ISETP.GT.U32.AND.EX P5, PT, R21, RZ, PT, P5 ;  /* 0x000000ff1500720c */ /* 0x000fc40003fa4150 */
[C---:B------:R-:W-:Y:S01]  /*1180*/  ISETP.GT.U32.AND.EX P0, PT, R21.reuse, RZ, PT, P0 ;  /* 0x000000ff1500720c */ /* 0x040fe20003f04100 */
[----:B------:R-:W5:Y:S01]  /*1190*/  LDSM.16.M88.4 R68, [R5+0x2a00] ;  /* 0x002a00000544783b */ /* 0x000f620000000200 */
[----:B------:R-:W-:Y:S02]  /*11a0*/  SEL R26, RZ, 0x4, !P5 ;  /* 0x00000004ff1a7807 */ /* 0x000fe40006800000 */
[----:B------:R-:W-:Y:S01]  /*11b0*/  ISETP.GT.U32.AND.EX P4, PT, R21, RZ, PT, P4 ;  /* 0x000000ff1500720c */ /* 0x000fe20003f84140 */
[----:B------:R-:W-:Y:S01]  /*11c0*/  LDSM.16.M88.4 R84, [R5+0x2e00] ;  /* 0x002e00000554783b */ /* 0x000fe20000000200 */
[----:B------:R-:W-:Y:S02]  /*11d0*/  IADD3 R23, P5, PT, R0, 0x10, RZ ;  /* 0x0000001000177810 */ /* 0x000fe40007fbe0ff */
[----:B-1----:R-:W-:Y:S02]  /*11e0*/  SEL R12, RZ, 0x4, !P0 ;  /* 0x00000004ff0c7807 */ /* 0x002fe40004000000 */
[----:B------:R-:W-:Y:S01]  /*11f0*/  SEL R25, RZ, 0x1, !P4 ;  /* 0x00000001ff197807 */ /* 0x000fe20006000000 */
[----:B--2---:R-:W-:Y:S01]  /*1200*/  HMMA.16816.F32 R8, R16, R44, RZ ;  /* 0x0000002c1008723c */ /* 0x004fe200000018ff */
[----:B------:R-:W-:-:S07]  /*1210*/  ISETP.GT.U32.AND P0, PT, R23, R3, PT ;  /* 0x000000031700720c */ /* 0x000fce0003f04070 */
[----:B------:R-:W-:Y:S01]  /*1220*/  HMMA.16816.F32 R44, R16, R46, RZ ;  /* 0x0000002e102c723c */ /* 0x000fe200000018ff */
[-C--:B------:R-:W-:Y:S01]  /*1230*/  ISETP.GT.U32.AND P4, PT, R23, R14.reuse, PT ;  /* 0x0000000e1700720c */ /* 0x080fe20003f84070 */
[--C-:B------:R-:W-:Y:S01]  /*1240*/  IMAD.X R37, RZ, RZ, R21.reuse, P5 ;  /* 0x000000ffff257224 */ /* 0x100fe200028e0615 */
[----:B------:R-:W-:Y:S02]  /*1250*/  SEL R23, RZ, 0x7fff8, !P1 ;  /* 0x0007fff8ff177807 */ /* 0x000fe40004800000 */
[----:B------:R-:W-:Y:S02]  /*1260*/  ISETP.GT.U32.AND P1, PT, R22, R14, PT ;  /* 0x0000000e1600720c */ /* 0x000fe40003f24070 */
[----:B------:R-:W-:Y:S02]  /*1270*/  IADD3 R22, P5, PT, R0, 0x18, RZ ;  /* 0x0000001800167810 */ /* 0x000fe40007fbe0ff */
[----:B------:R-:W-:Y:S02]  /*1280*/  ISETP.GT.U32.AND.EX P0, PT, R37, RZ, PT, P0 ;  /* 0x000000ff2500720c */ /* 0x000fe40003f04100 */
[----:B------:R-:W-:Y:S01]  /*1290*/  FMUL R9, R9, UR10 ;  /* 0x0000000a09097c20 */ /* 0x000fe20008400000 */
[----:B------:R-:W-:Y:S01]  /*12a0*/  FMUL R8, R8, UR10 ;  /* 0x0000000a08087c20 */ /* 0x000fe20008400000 */
[----:B------:R-:W-:Y:S01]  /*12b0*/  FMUL R10, R10, UR10 ;  /* 0x0000000a0a0a7c20 */ /* 0x000fe20008400000 */
[----:B------:R-:W-:Y:S01]  /*12c0*/  ISETP.GT.U32.AND.EX P4, PT, R37, RZ, PT, P4 ;  /* 0x000000ff2500720c */ /* 0x000fe20003f84140 */
[----:B------:R-:W-:Y:S01]  /*12d0*/  FMUL R11, R11, UR10 ;  /* 0x0000000a0b0b7c20 */ /* 0x000fe20008400000 */
[----:B------:R-:W-:Y:S01]  /*12e0*/  IMAD.X R38, RZ, RZ, R21, P5 ;  /* 0x000000ffff267224 */ /* 0x000fe200028e0615 */
[----:B------:R-:W-:-:S02]  /*12f0*/  ISETP.GT.U32.AND P6, PT, R22, R3, PT ;  /* 0x000000031600720c */ /* 0x000fc40003fc4070 */
[----:B------:R-:W-:Y:S02]  /*1300*/  ISETP.GT.U32.AND.EX P1, PT, R36, RZ, PT, P1 ;  /* 0x000000ff2400720c */ /* 0x000fe40003f24110 */
[----:B------:R-:W-:Y:S02]  /*1310*/  FSEL R37, R9, -INF , !P3 ;  /* 0xff80000009257808 */ /* 0x000fe40005800000 */
[----:B------:R-:W-:Y:S02]  /*1320*/  FSEL R27, R8, -INF , !P0 ;  /* 0xff800000081b7808 */ /* 0x000fe40004000000 */
[----:B------:R-:W-:Y:S01]  /*1330*/  IADD3 R9, P3, PT, R0, 0x19, RZ ;  /* 0x0000001900097810 */ /* 0x000fe20007f7e0ff */
[----:B------:R-:W-:Y:S01]  /*1340*/  FMUL R36, R44, UR10 ;  /* 0x0000000a2c247c20 */ /* 0x000fe20008400000 */
[----:B------:R-:W-:Y:S02]  /*1350*/  ISETP.GT.U32.AND P0, PT, R22, R14, PT ;  /* 0x0000000e1600720c */ /* 0x000fe40003f04070 */
[----:B------:R-:W-:-:S02]  /*1360*/  FSEL R22, R10, -INF , !P4 ;  /* 0xff8000000a167808 */ /* 0x000fc40006000000 */
[----:B------:R-:W-:Y:S02]  /*1370*/  ISETP.GT.U32.AND.EX P6, PT, R38, RZ, PT, P6 ;  /* 0x000000ff2600720c */ /* 0x000fe40003fc4160 */
[----:B------:R-:W-:Y:S02]  /*1380*/  FSEL R10, R11, -INF , !P1 ;  /* 0xff8000000b0a7808 */ /* 0x000fe40004800000 */
[----:B------:R-:W-:Y:S02]  /*1390*/  IADD3 R8, P5, PT, R0, 0x20, RZ ;  /* 0x0000002000087810 */ /* 0x000fe40007fbe0ff */
[C---:B------:R-:W-:Y:S02]  /*13a0*/  ISETP.GT.U32.AND P4, PT, R9.reuse, R3, PT ;  /* 0x000000030900720c */ /* 0x040fe40003f84070 */
[----:B------:R-:W-:Y:S01]  /*13b0*/  ISETP.GT.U32.AND P1, PT, R9, R14, PT ;  /* 0x0000000e0900720c */ /* 0x000fe20003f24070 */
[----:B------:R-:W-:Y:S01]  /*13c0*/  IMAD.X R9, RZ, RZ, R21, P3 ;  /* 0x000000ffff097224 */ /* 0x000fe200018e0615 */
[----:B------:R-:W-:-:S02]  /*13d0*/  FSEL R36, R36, -INF , !P6 ;  /* 0xff80000024247808 */ /* 0x000fc40007000000 */
[C---:B------:R-:W-:Y:S02]  /*13e0*/  ISETP.GT.U32.AND P3, PT, R8.reuse, R3, PT ;  /* 0x000000030800720c */ /* 0x040fe40003f64070 */
[----:B------:R-:W-:Y:S01]  /*13f0*/  ISETP.GT.U32.AND P6, PT, R8, R14, PT ;  /* 0x0000000e0800720c */ /* 0x000fe20003fc4070 */
[----:B------:R-:W-:Y:S01]  /*1400*/  FMUL R8, R46, UR10 ;  /* 0x0000000a2e087c20 */ /* 0x000fe20008400000 */
[----:B------:R-:W-:Y:S01]  /*1410*/  ISETP.GT.U32.AND.EX P0, PT, R38, RZ, PT, P0 ;  /* 0x000000ff2600720c */ /* 0x000fe20003f04100 */
[----:B------:R-:W-:Y:S01]  /*1420*/  FMUL R38, R45, UR10 ;  /* 0x0000000a2d267c20 */ /* 0x000fe20008400000 */
[----:B------:R-:W-:Y:S01]  /*1430*/  ISETP.GT.U32.AND.EX P4, PT, R9, RZ, PT, P4 ;  /* 0x000000ff0900720c */ /* 0x000fe20003f84140 */
[----:B------:R-:W-:Y:S01]  /*1440*/  FMUL R11, R47, UR10 ;  /* 0x0000000a2f0b7c20 */ /* 0x000fe20008400000 */
[----:B------:R-:W-:Y:S02]  /*1450*/  ISETP.GT.U32.AND.EX P1, PT, R9, RZ, PT, P1 ;  /* 0x000000ff0900720c */ /* 0x000fe40003f24110 */
[----:B------:R-:W-:-:S02]  /*1460*/  FSEL R38, R38, -INF , !P4 ;  /* 0xff80000026267808 */ /* 0x000fc40006000000 */
[----:B------:R-:W-:Y:S02]  /*1470*/  FSEL R8, R8, -INF , !P0 ;  /* 0xff80000008087808 */ /* 0x000fe40004000000 */
[C---:B------:R-:W-:Y:S02]  /*1480*/  IADD3 R43, P4, PT, R0.reuse, 0x21, RZ ;  /* 0x00000021002b7810 */ /* 0x040fe40007f9e0ff */
[----:B------:R-:W-:Y:S01]  /*1490*/  IADD3 R9, P0, PT, R0, 0x28, RZ ;  /* 0x0000002800097810 */ /* 0x000fe20007f1e0ff */
[--C-:B------:R-:W-:Y:S01]  /*14a0*/  IMAD.X R45, RZ, RZ, R21.reuse, P5 ;  /* 0x000000ffff2d7224 */ /* 0x100fe200028e0615 */
[----:B------:R-:W-:Y:S01]  /*14b0*/  FSEL R11, R11, -INF , !P1 ;  /* 0xff8000000b0b7808 */ /* 0x000fe20004800000 */
[----:B0-----:R-:W-:Y:S01]  /*14c0*/  HMMA.16816.F32 R48, R16, R72, RZ ;  /* 0x000000481030723c */ /* 0x001fe200000018ff */
[CC--:B------:R-:W-:Y:S01]  /*14d0*/  ISETP.GT.U32.AND P1, PT, R43.reuse, R3.reuse, PT ;  /* 0x000000032b00720c */ /* 0x0c0fe20003f24070 */
[--C-:B------:R-:W-:Y:S01]  /*14e0*/  IMAD.X R44, RZ, RZ, R21.reuse, P4 ;  /* 0x000000ffff2c7224 */ /* 0x100fe200020e0615 */
[----:B------:R-:W-:Y:S01]  /*14f0*/  ISETP.GT.U32.AND P5, PT, R43, R14, PT ;  /* 0x0000000e2b00720c */ /* 0x000fe20003fa4070 */
[----:B------:R-:W-:Y:S01]  /*1500*/  IMAD.X R43, RZ, RZ, R21, P0 ;  /* 0x000000ffff2b7224 */ /* 0x000fe200000e0615 */
[----:B------:R-:W-:-:S02]  /*1510*/  ISETP.GT.U32.AND P4, PT, R9, R3, PT ;  /* 0x000000030900720c */ /* 0x000fc40003f84070 */
[----:B------:R-:W-:Y:S02]  /*1520*/  ISETP.GT.U32.AND P0, PT, R9, R14, PT ;  /* 0x0000000e0900720c */ /* 0x000fe40003f04070 */
[----:B------:R-:W-:Y:S01]  /*1530*/  SEL R9, RZ, 0x1, !P2 ;  /* 0x00000001ff097807 */ /* 0x000fe20005000000 */
[C---:B------:R-:W-:Y:S04]  /*1540*/  HMMA.16816.F32 R72, R16.reuse, R74, RZ ;  /* 0x0000004a1048723c */ /* 0x040fe800000018ff */
[----:B------:R-:W-:Y:S01]  /*1550*/  IMAD.IADD R9, R9, 0x1, R54 ;  /* 0x0000000109097824 */ /* 0x000fe200078e0236 */
[C---:B------:R-:W-:Y:S01]  /*1560*/  ISETP.GT.U32.AND.EX P1, PT, R44.reuse, RZ, PT, P1 ;  /* 0x000000ff2c00720c */ /* 0x040fe20003f24110 */
[----:B------:R-:W-:Y:S01]  /*1570*/  IMAD.IADD R25, R25, 0x1, R42 ;  /* 0x0000000119197824 */ /* 0x000fe200078e022a */
[----:B------:R-:W-:Y:S01]  /*1580*/  ISETP.GT.U32.AND.EX P5, PT, R44, RZ, PT, P5 ;  /* 0x000000ff2c00720c */ /* 0x000fe20003fa4150 */
[----:B---3--:R-:W-:Y:S01]  /*1590*/  HMMA.16816.F32 R80, R16, R76, RZ ;  /* 0x0000004c1050723c */ /* 0x008fe200000018ff */
[----:B------:R-:W-:Y:S01]  /*15a0*/  LOP3.LUT R9, R9, 0x3, RZ, 0xc0, !PT ;  /* 0x0000000309097812 */ /* 0x000fe200078ec0ff */
[----:B------:R-:W0:Y:S01]  /*15b0*/  LDSM.16.M88.4 R52, [R5+0x2000] ;  /* 0x002000000534783b */ /* 0x000e220000000200 */
[----:B------:R-:W-:-:S02]  /*15c0*/  ISETP.GT.U32.AND.EX P6, PT, R45, RZ, PT, P6 ;  /* 0x000000ff2d00720c */ /* 0x000fc40003fc4160 */
[----:B------:R-:W-:Y:S01]  /*15d0*/  IADD3 R44, PT, PT, R9, R7, R2 ;  /* 0x00000007092c7210 */ /* 0x000fe20007ffe002 */
[----:B------:R-:W-:Y:S01]  /*15e0*/  FMUL R7, R50, UR10 ;  /* 0x0000000a32077c20 */ /* 0x000fe20008400000 */
[----:B------:R-:W-:-:S04]  /*15f0*/  IADD3 R13, PT, PT, R41, R13, R6 ;  /* 0x0000000d290d7210 */ /* 0x000fc80007ffe006 */
[----:B------:R-:W-:Y:S02]  /*1600*/  FSEL R7, R7, -INF , !P6 ;  /* 0xff80000007077808 */ /* 0x000fe40007000000 */
[----:B------:R-:W-:Y:S01]  /*1610*/  IADD3 R41, P6, PT, R0, 0x29, RZ ;  /* 0x0000002900297810 */ /* 0x000fe20007fde0ff */
[----:B------:R-:W-:Y:S01]  /*1620*/  FMUL R74, R74, UR10 ;  /* 0x0000000a4a4a7c20 */ /* 0x000fe20008400000 */
[----:B------:R-:W-:Y:S01]  /*1630*/  IADD3 R15, PT, PT, R39, R15, R26 ;  /* 0x0000000f270f7210 */ /* 0x000fe20007ffe01a */
[----:B------:R-:W-:Y:S01]  /*1640*/  FMUL R39, R72, UR10 ;  /* 0x0000000a48277c20 */ /* 0x000fe20008400000 */
[----:B------:R-:W-:Y:S01]  /*1650*/  ISETP.GT.U32.AND.EX P3, PT, R45, RZ, PT, P3 ;  /* 0x000000ff2d00720c */ /* 0x000fe20003f64130 */
[----:B------:R-:W-:Y:S01]  /*1660*/  IMAD.X R45, RZ, RZ, R21, P6 ;  /* 0x000000ffff2d7224 */ /* 0x000fe200030e0615 */
[C---:B------:R-:W-:Y:S02]  /*1670*/  ISETP.GT.U32.AND.EX P4, PT, R43.reuse, RZ, PT, P4 ;  /* 0x000000ff2b00720c */ /* 0x040fe40003f84140 */
[----:B------:R-:W-:-:S02]  /*1680*/  ISETP.GT.U32.AND.EX P0, PT, R43, RZ, PT, P0 ;  /* 0x000000ff2b00720c */ /* 0x000fc40003f04100 */
[----:B------:R-:W-:Y:S02]  /*1690*/  LOP3.LUT R25, R25, 0x3, RZ, 0xc0, !PT ;  /* 0x0000000319197812 */ /* 0x000fe400078ec0ff */
[----:B------:R-:W-:Y:S01]  /*16a0*/  ISETP.GT.U32.AND P6, PT, R41, R14, PT ;  /* 0x0000000e2900720c */ /* 0x000fe20003fc4070 */
[----:B------:R-:W-:Y:S01]  /*16b0*/  HMMA.16816.F32 R76, R16, R78, RZ ;  /* 0x0000004e104c723c */ /* 0x000fe200000018ff */
[----:B------:R-:W-:Y:S01]  /*16c0*/  IADD3 R12, PT, PT, R25, R23, R12 ;  /* 0x00000017190c7210 */ /* 0x000fe20007ffe00c */
[----:B------:R-:W-:Y:S01]  /*16d0*/  FMUL R23, R75, UR10 ;  /* 0x0000000a4b177c20 */ /* 0x000fe20008400000 */
[----:B------:R-:W-:Y:S02]  /*16e0*/  FSEL R39, R39, -INF , !P4 ;  /* 0xff80000027277808 */ /* 0x000fe40006000000 */
[----:B------:R-:W-:Y:S02]  /*16f0*/  FSEL R74, R74, -INF , !P0 ;  /* 0xff8000004a4a7808 */ /* 0x000fe40004000000 */
[----:B------:R-:W-:-:S02]  /*1700*/  IADD3 R46, P4, PT, R0, 0x30, RZ ;  /* 0x00000030002e7810 */ /* 0x000fc40007f9e0ff */
[----:B------:R-:W-:Y:S02]  /*1710*/  IADD3 R2, P0, PT, R0, 0x31, RZ ;  /* 0x0000003100027810 */ /* 0x000fe40007f1e0ff */
[----:B------:R-:W-:Y:S01]  /*1720*/  ISETP.GT.U32.AND.EX P6, PT, R45, RZ, PT, P6 ;  /* 0x000000ff2d00720c */ /* 0x000fe20003fc4160 */
[--C-:B------:R-:W-:Y:S01]  /*1730*/  IMAD.X R94, RZ, RZ, R21.reuse, P4 ;  /* 0x000000ffff5e7224 */ /* 0x100fe200020e0615 */
[-C--:B------:R-:W-:Y:S01]  /*1740*/  ISETP.GT.U32.AND P4, PT, R2, R14.reuse, PT ;  /* 0x0000000e0200720c */ /* 0x080fe20003f84070 */
[----:B------:R-:W-:Y:S01]  /*1750*/  IMAD.X R96, RZ, RZ, R21, P0 ;  /* 0x000000ffff607224 */ /* 0x000fe200000e0615 */
[----:B------:R-:W-:Y:S02]  /*1760*/  FSEL R23, R23, -INF , !P6 ;  /* 0xff80000017177808 */ /* 0x000fe40007000000 */
[----:B------:R-:W-:Y:S01]  /*1770*/  ISETP.GT.U32.AND P6, PT, R46, R14, PT ;  /* 0x0000000e2e00720c */ /* 0x000fe20003fc4070 */
[----:B------:R-:W-:Y:S01]  /*1780*/  FMUL R82, R82, UR10 ;  /* 0x0000000a52527c20 */ /* 0x000fe20008400000 */
[----:B------:R-:W-:Y:S01]  /*1790*/  IADD3 R90, P0, PT, R0, 0x38, RZ ;  /* 0x00000038005a7810 */ /* 0x000fe20007f1e0ff */
[----:B------:R-:W-:Y:S01]  /*17a0*/  FMUL R72, R83, UR10 ;  /* 0x0000000a53487c20 */ /* 0x000fe20008400000 */
[----:B------:R-:W-:-:S02]  /*17b0*/  ISETP.GT.U32.AND.EX P6, PT, R94, RZ, PT, P6 ;  /* 0x000000ff5e00720c */ /* 0x000fc40003fc4160 */
[----:B------:R-:W-:Y:S01]  /*17c0*/  ISETP.GT.U32.AND.EX P4, PT, R96, RZ, PT, P4 ;  /* 0x000000ff6000720c */ /* 0x000fe20003f84140 */
[----:B------:R-:W-:Y:S01]  /*17d0*/  IMAD.X R95, RZ, RZ, R21, P0 ;  /* 0x000000ffff5f7224 */ /* 0x000fe200000e0615 */
[----:B------:R-:W-:Y:S01]  /*17e0*/  FSEL R82, R82, -INF , !P6 ;  /* 0xff80000052527808 */ /* 0x000fe20007000000 */
[----:B----4-:R-:W-:Y:S01]  /*17f0*/  HMMA.16816.F32 R56, R16, R60, RZ ;  /* 0x0000003c1038723c */ /* 0x010fe200000018ff */
[----:B------:R-:W-:Y:S02]  /*1800*/  FSEL R72, R72, -INF , !P4 ;  /* 0xff80000048487808 */ /* 0x000fe40006000000 */
[----:B------:R-:W-:Y:S02]  /*1810*/  ISETP.GT.U32.AND P6, PT, R90, R14, PT ;  /* 0x0000000e5a00720c */ /* 0x000fe40003fc4070 */
[----:B------:R-:W-:Y:S01]  /*1820*/  IADD3 R91, P4, PT, R0, 0x39, RZ ;  /* 0x00000039005b7810 */ /* 0x000fe20007f9e0ff */
[----:B------:R-:W-:Y:S01]  /*1830*/  FMUL R75, R78, UR10 ;  /* 0x0000000a4e4b7c20 */ /* 0x000fe20008400000 */
[----:B------:R-:W-:-:S03]  /*1840*/  ISETP.GT.U32.AND.EX P6, PT, R95, RZ, PT, P6 ;  /* 0x000000ff5f00720c */ /* 0x000fc60003fc4160 */
[--C-:B------:R-:W-:Y:S01]  /*1850*/  IMAD.X R93, RZ, RZ, R21.reuse, P4 ;  /* 0x000000ffff5d7224 */ /* 0x100fe200020e0615 */
[----:B------:R-:W-:Y:S01]  /*1860*/  ISETP.GT.U32.AND P4, PT, R91, R14, PT ;  /* 0x0000000e5b00720c */ /* 0x000fe20003f84070 */
[----:B------:R-:W-:Y:S01]  /*1870*/  HMMA.16816.F32 R60, R16, R62, RZ ;  /* 0x0000003e103c723c */ /* 0x000fe200000018ff */
[----:B------:R-:W-:Y:S01]  /*1880*/  FSEL R75, R75, -INF , !P6 ;  /* 0xff8000004b4b7808 */ /* 0x000fe20007000000 */
[----:B------:R-:W-:Y:S01]  /*1890*/  FMUL R79, R79, UR10 ;  /* 0x0000000a4f4f7c20 */ /* 0x000fe20008400000 */
[C---:B------:R-:W-:Y:S02]  /*18a0*/  IADD3 R92, P6, PT, R0.reuse, 0x9, RZ ;  /* 0x00000009005c7810 */ /* 0x040fe40007fde0ff */
[----:B------:R-:W-:Y:S02]  /*18b0*/  ISETP.GT.U32.AND.EX P4, PT, R93, RZ, PT, P4 ;  /* 0x000000ff5d00720c */ /* 0x000fe40003f84140 */
[C---:B------:R-:W-:Y:S02]  /*18c0*/  LOP3.LUT R97, R0.reuse, 0x40, RZ, 0xfc, !PT ;  /* 0x0000004000617812 */ /* 0x040fe400078efcff */
[----:B------:R-:W-:Y:S01]  /*18d0*/  LOP3.LUT R100, R0, 0x41, RZ, 0xfc, !PT ;  /* 0x0000004100647812 */ /* 0x000fe200078efcff */
[----:B------:R-:W-:Y:S01]  /*18e0*/  IMAD.X R102, RZ, RZ, R21, P6 ;  /* 0x000000ffff667224 */ /* 0x000fe200030e0615 */
[----:B------:R-:W-:-:S02]  /*18f0*/  FSEL R88, R79, -INF , !P4 ;  /* 0xff8000004f587808 */ /* 0x000fc40006000000 */
[-C--:B------:R-:W-:Y:S02]  /*1900*/  ISETP.GT.U32.AND P4, PT, R97, R14.reuse, PT ;  /* 0x0000000e6100720c */ /* 0x080fe40003f84070 */
[----:B------:R-:W-:Y:S01]  /*1910*/  ISETP.GT.U32.AND P6, PT, R100, R14, PT ;  /* 0x0000000e6400720c */ /* 0x000fe20003fc4070 */
[----:B-----5:R-:W-:Y:S01]  /*1920*/  HMMA.16816.F32 R64, R16, R68, RZ ;  /* 0x000000441040723c */ /* 0x020fe200000018ff */
[----:B------:R-:W-:Y:S01]  /*1930*/  FMUL R58, R58, UR10 ;  /* 0x0000000a3a3a7c20 */ /* 0x000fe20008400000 */
[----:B------:R-:W-:Y:S01]  /*1940*/  FMUL R59, R59, UR10 ;  /* 0x0000000a3b3b7c20 */ /* 0x000fe20008400000 */
[C---:B------:R-:W-:Y:S02]  /*1950*/  ISETP.GT.U32.AND.EX P4, PT, R21.reuse, RZ, PT, P4 ;  /* 0x000000ff1500720c */ /* 0x040fe40003f84140 */
[----:B------:R-:W-:Y:S02]  /*1960*/  ISETP.GT.U32.AND.EX P6, PT, R21, RZ, PT, P6 ;  /* 0x000000ff1500720c */ /* 0x000fe40003fc4160 */
[----:B------:R-:W-:-:S02]  /*1970*/  LOP3.LUT R99, R0, 0x48, RZ, 0xfc, !PT ;  /* 0x0000004800637812 */ /* 0x000fc400078efcff */
[----:B------:R-:W-:Y:S02]  /*1980*/  LOP3.LUT R104, R0, 0x49, RZ, 0xfc, !PT ;  /* 0x0000004900687812 */ /* 0x000fe400078efcff */
[----:B------:R-:W-:Y:S02]  /*1990*/  FSEL R58, R58, -INF , !P4 ;  /* 0xff8000003a3a7808 */ /* 0x000fe40006000000 */
[----:B------:R-:W-:Y:S02]  /*19a0*/  FSEL R59, R59, -INF , !P6 ;  /* 0xff8000003b3b7808 */ /* 0x000fe40007000000 */
[-C--:B------:R-:W-:Y:S02]  /*19b0*/  ISETP.GT.U32.AND P4, PT, R99, R14.reuse, PT ;  /* 0x0000000e6300720c */ /* 0x080fe40003f84070 */
[----:B------:R-:W-:Y:S01]  /*19c0*/  ISETP.GT.U32.AND P6, PT, R104, R14, PT ;  /* 0x0000000e6800720c */ /* 0x000fe20003fc4070 */
[----:B------:R-:W-:Y:S01]  /*19d0*/  HMMA.16816.F32 R68, R16, R70, RZ ;  /* 0x000000461044723c */ /* 0x000fe200000018ff */
[----:B------:R-:W-:Y:S01]  /*19e0*/  FMUL R62, R62, UR10 ;  /* 0x0000000a3e3e7c20 */ /* 0x000fe20008400000 */
[----:B------:R-:W-:Y:S01]  /*19f0*/  FMUL R9, R63, UR10 ;  /* 0x0000000a3f097c20 */ /* 0x000fe20008400000 */
[----:B------:R-:W-:-:S02]  /*1a00*/  ISETP.GT.U32.AND.EX P4, PT, R21, RZ, PT, P4 ;  /* 0x000000ff1500720c */ /* 0x000fc40003f84140 */
[----:B------:R-:W-:Y:S02]  /*1a10*/  ISETP.GT.U32.AND.EX P6, PT, R21, RZ, PT, P6 ;  /* 0x000000ff1500720c */ /* 0x000fe40003fc4160 */
[C---:B------:R-:W-:Y:S02]  /*1a20*/  LOP3.LUT R106, R0.reuse, 0x50, RZ, 0xfc, !PT ;  /* 0x00000050006a7812 */ /* 0x040fe400078efcff */
[----:B------:R-:W-:Y:S02]  /*1a30*/  LOP3.LUT R105, R0, 0x51, RZ, 0xfc, !PT ;  /* 0x0000005100697812 */ /* 0x000fe400078efcff */
[----:B------:R-:W-:Y:S02]  /*1a40*/  FSEL R79, R62, -INF , !P4 ;  /* 0xff8000003e4f7808 */ /* 0x000fe40006000000 */
[----:B------:R-:W-:Y:S01]  /*1a50*/  FSEL R9, R9, -INF , !P6 ;  /* 0xff80000009097808 */ /* 0x000fe20007000000 */
[----:B------:R-:W-:Y:S01]  /*1a60*/  FMUL R26, R48, UR10 ;  /* 0x0000000a301a7c20 */ /* 0x000fe20008400000 */
[-C--:B------:R-:W-:Y:S01]  /*1a70*/  ISETP.GT.U32.AND P4, PT, R106, R14.reuse, PT ;  /* 0x0000000e6a00720c */ /* 0x080fe20003f84070 */
[----:B------:R-:W-:Y:S01]  /*1a80*/  FMUL R25, R49, UR10 ;  /* 0x0000000a31197c20 */ /* 0x000fe20008400000 */
[----:B------:R-:W-:Y:S01]  /*1a90*/  ISETP.GT.U32.AND P6, PT, R105, R14, PT ;  /* 0x0000000e6900720c */ /* 0x000fe20003fc4070 */
[----:B------:R-:W-:Y:S01]  /*1aa0*/  FMUL R6, R51, UR10 ;  /* 0x0000000a33067c20 */ /* 0x000fe20008400000 */
[----:B------:R-:W-:Y:S01]  /*1ab0*/  FMUL R66, R66, UR10 ;  /* 0x0000000a42427c20 */ /* 0x000fe20008400000 */
[----:B------:R-:W-:Y:S01]  /*1ac0*/  FMUL R42, R67, UR10 ;  /* 0x0000000a432a7c20 */ /* 0x000fe20008400000 */
[----:B------:R-:W-:-:S02]  /*1ad0*/  ISETP.GT.U32.AND.EX P4, PT, R21, RZ, PT, P4 ;  /* 0x000000ff1500720c */ /* 0x000fc40003f84140 */
[----:B------:R-:W-:Y:S02]  /*1ae0*/  ISETP.GT.U32.AND.EX P6, PT, R21, RZ, PT, P6 ;  /* 0x000000ff1500720c */ /* 0x000fe40003fc4160 */
[C---:B------:R-:W-:Y:S02]  /*1af0*/  LOP3.LUT R98, R0.reuse, 0x59, RZ, 0xfc, !PT ;  /* 0x0000005900627812 */ /* 0x040fe400078efcff */
[----:B------:R-:W-:Y:S02]  /*1b00*/  LOP3.LUT R67, R0, 0x58, RZ, 0xfc, !PT ;  /* 0x0000005800437812 */ /* 0x000fe400078efcff */
[----:B------:R-:W-:Y:S02]  /*1b10*/  FSEL R26, R26, -INF , !P3 ;  /* 0xff8000001a1a7808 */ /* 0x000fe40005800000 */
[----:B------:R-:W-:Y:S02]  /*1b20*/  FSEL R25, R25, -INF , !P1 ;  /* 0xff80000019197808 */ /* 0x000fe40004800000 */
[----:B------:R-:W-:-:S02]  /*1b30*/  FSEL R6, R6, -INF , !P5 ;  /* 0xff80000006067808 */ /* 0x000fc40006800000 */
[CC--:B------:R-:W-:Y:S02]  /*1b40*/  ISETP.GT.U32.AND P3, PT, R0.reuse, R3.reuse, PT ;  /* 0x000000030000720c */ /* 0x0c0fe40003f64070 */
[C---:B------:R-:W-:Y:S02]  /*1b50*/  ISETP.GE.U32.AND P1, PT, R0.reuse, R3, PT ;  /* 0x000000030000720c */ /* 0x040fe40003f26070 */
[CC--:B------:R-:W-:Y:S02]  /*1b60*/  ISETP.GT.U32.AND P5, PT, R0.reuse, R14.reuse, PT ;  /* 0x0000000e0000720c */ /* 0x0c0fe40003fa4070 */
[----:B------:R-:W-:Y:S02]  /*1b70*/  ISETP.GE.U32.AND P0, PT, R0, R14, PT ;  /* 0x0000000e0000720c */ /* 0x000fe40003f06070 */
[----:B------:R-:W-:Y:S02]  /*1b80*/  FSEL R78, R66, -INF , !P4 ;  /* 0xff800000424e7808 */ /* 0x000fe40006000000 */
[----:B------:R-:W-:-:S02]  /*1b90*/  FSEL R0, R42, -INF , !P6 ;  /* 0xff8000002a007808 */ /* 0x000fc40007000000 */
[-C--:B------:R-:W-:Y:S02]  /*1ba0*/  ISETP.GT.U32.AND P4, PT, R98, R14.reuse, PT ;  /* 0x0000000e6200720c */ /* 0x080fe40003f84070 */
[----:B------:R-:W-:Y:S01]  /*1bb0*/  ISETP.GT.U32.AND P6, PT, R67, R14, PT ;  /* 0x0000000e4300720c */ /* 0x000fe20003fc4070 */
[----:B------:R-:W-:Y:S01]  /*1bc0*/  FMUL R70, R70, UR10 ;  /* 0x0000000a46467c20 */ /* 0x000fe20008400000 */
[----:B------:R-:W-:Y:S01]  /*1bd0*/  FMUL R71, R71, UR10 ;  /* 0x0000000a47477c20 */ /* 0x000fe20008400000 */
[C---:B------:R-:W-:Y:S02]  /*1be0*/  ISETP.GT.U32.AND.EX P4, PT, R21.reuse, RZ, PT, P4 ;  /* 0x000000ff1500720c */ /* 0x040fe40003f84140 */
[----:B------:R-:W-:Y:S02]  /*1bf0*/  ISETP.GT.U32.AND.EX P6, PT, R21, RZ, PT, P6 ;  /* 0x000000ff1500720c */ /* 0x000fe40003fc4160 */
[----:B------:R-:W-:Y:S02]  /*1c00*/  FSEL R83, R71, -INF , !P4 ;  /* 0xff80000047537808 */ /* 0x000fe40006000000 */
[----:B------:R-:W-:-:S02]  /*1c10*/  FSEL R89, R70, -INF , !P6 ;  /* 0xff80000046597808 */ /* 0x000fc40007000000 */
[-C--:B------:R-:W-:Y:S02]  /*1c20*/  ISETP.GT.U32.AND P6, PT, R40, R3.reuse, PT ;  /* 0x000000032800720c */ /* 0x080fe40003fc4070 */
[----:B------:R-:W-:Y:S02]  /*1c30*/  ISETP.GT.U32.AND P4, PT, R41, R3, PT ;  /* 0x000000032900720c */ /* 0x000fe40003f84070 */
[----:B------:R-:W1:Y:S01]  /*1c40*/  LDSM.16.M88.4 R40, [R5+0x2c00] ;  /* 0x002c00000528783b */ /* 0x000e620000000200 */
[----:B0-----:R-:W-:Y:S01]  /*1c50*/  HMMA.16816.F32 R48, R16, R52, RZ ;  /* 0x000000341030723c */ /* 0x001fe200000018ff */
[----:B------:R-:W-:Y:S01]  /*1c60*/  LOP3.LUT R44, R44, 0xf, RZ, 0xc0, !PT ;  /* 0x0000000f2c2c7812 */ /* 0x000fe200078ec0ff */
[----:B------:R-:W-:Y:S01]  /*1c70*/  IMAD.SHL.U32 R12, R12, 0x100, RZ ;  /* 0x000001000c0c7824 */ /* 0x000fe200078e00ff */
[----:B------:R-:W-:-:S03]  /*1c80*/  ISETP.GT.U32.AND.EX P5, PT, R21, RZ, PT, P5 ;  /* 0x000000ff1500720c */ /* 0x000fc60003fa4150 */
[----:B------:R-:W-:Y:S02]  /*1c90*/  IMAD R13, R13, 0x10, R44 ;  /* 0x000000100d0d7824 */ /* 0x000fe400078e022c */
[----:B------:R-:W-:Y:S01]  /*1ca0*/  HMMA.16816.F32 R52, R16, R54, RZ ;  /* 0x000000361034723c */ /* 0x000fe200000018ff */
[----:B------:R-:W-:Y:S02]  /*1cb0*/  LOP3.LUT R12, R12, 0xf00, RZ, 0xe2, !PT ;  /* 0x00000f000c0c7812 */ /* 0x000fe400078ee2ff */
[----:B------:R-:W-:-:S08]  /*1cc0*/  ISETP.GT.U32.AND.EX P4, PT, R45, RZ, PT, P4 ;  /* 0x000000ff2d00720c */ /* 0x000fd00003f84140 */
[----:B------:R-:W-:Y:S01]  /*1cd0*/  FMUL R50, R50, UR10 ;  /* 0x0000000a32327c20 */ /* 0x000fe20008400000 */
[----:B------:R-:W-:-:S04]  /*1ce0*/  LOP3.LUT R62, R13, 0xff, RZ, 0xc0, !PT ;  /* 0x000000ff0d3e7812 */ /* 0x000fc800078ec0ff */
[----:B------:R-:W-:Y:S02]  /*1cf0*/  FSEL R66, R50, -INF , !P5 ;  /* 0xff80000032427808 */ /* 0x000fe40006800000 */
[----:B------:R-:W-:Y:S01]  /*1d00*/  ISETP.GT.U32.AND P5, PT, R46, R3, PT ;  /* 0x000000032e00720c */ /* 0x000fe20003fa4070 */
[----:B------:R-:W-:Y:S02]  /*1d10*/  IMAD R15, R15, 0x1000, R12 ;  /* 0x000010000f0f7824 */ /* 0x000fe400078e020c */
[----:B------:R-:W-:Y:S01]  /*1d20*/  FMUL R51, R51, UR10 ;  /* 0x0000000a33337c20 */ /* 0x000fe20008400000 */
[----:B------:R-:W-:Y:S01]  /*1d30*/  ISETP.GE.U32.AND.EX P0, PT, R21, RZ, PT, P0 ;  /* 0x000000ff1500720c */ /* 0x000fe20003f06100 */
[----:B------:R-:W-:Y:S01]  /*1d40*/  IMAD.IADD R62, R15, 0x1, R62 ;  /* 0x000000010f3e7824 */ /* 0x000fe200078e023e */
[----:B-1----:R-:W-:Y:S02]  /*1d50*/  HMMA.16816.F32 R44, R16, R40, RZ ;  /* 0x00000028102c723c */ /* 0x002fe400000018ff */
[----:B------:R-:W-:-:S02]  /*1d60*/  FSEL R63, R51, -INF , !P0 ;  /* 0xff800000333f7808 */ /* 0x000fc40004000000 */
[----:B------:R-:W-:Y:S02]  /*1d70*/  ISETP.GT.U32.AND P0, PT, R92, R14, PT ;  /* 0x0000000e5c00720c */ /* 0x000fe40003f04070 */
[----:B------:R-:W-:Y:S02]  /*1d80*/  LOP3.LUT R62, R62, 0xffff, RZ, 0xc0, !PT ;  /* 0x0000ffff3e3e7812 */ /* 0x000fe400078ec0ff */
[----:B------:R-:W-:Y:S01]  /*1d90*/  HMMA.16816.F32 R40, R16, R42, RZ ;  /* 0x0000002a1028723c */ /* 0x000fe200000018ff */
[----:B------:R-:W-:Y:S01]  /*1da0*/  FMUL R55, R55, UR10 ;  /* 0x0000000a37377c20 */ /* 0x000fe20008400000 */
[----:B------:R-:W-:Y:S02]  /*1db0*/  ISETP.GT.U32.AND.EX P0, PT, R102, RZ, PT, P0 ;  /* 0x000000ff6600720c */ /* 0x000fe40003f04100 */
[----:B------:R-:W-:Y:S02]  /*1dc0*/  SHF.R.U32.HI R50, RZ, 0xd, R62 ;  /* 0x0000000dff327819 */ /* 0x000fe4000001163e */
[----:B------:R-:W-:-:S02]  /*1dd0*/  FSEL R70, R55, -INF , !P0 ;  /* 0xff80000037467808 */ /* 0x000fc40004000000 */
[----:B------:R-:W-:Y:S01]  /*1de0*/  HMMA.16816.F32 R12, R16, R84, RZ ;  /* 0x00000054100c723c */ /* 0x000fe200000018ff */
[----:B------:R-:W-:Y:S02]  /*1df0*/  LOP3.LUT P0, RZ, R50, 0x1, RZ, 0xc0, !PT ;  /* 0x0000000132ff7812 */ /* 0x000fe4000780c0ff */
[----:B------:R-:W-:Y:S01]  /*1e00*/  FMUL R46, R46, UR10 ;  /* 0x0000000a2e2e7c20 */ /* 0x000fe20008400000 */
[----:B------:R-:W-:Y:S01]  /*1e10*/  SHF.R.U32.HI R50, RZ, 0xc, R62 ;  /* 0x0000000cff327819 */ /* 0x000fe2000001163e */
[----:B------:R-:W-:-:S03]  /*1e20*/  FMUL R47, R47, UR10 ;  /* 0x0000000a2f2f7c20 */ /* 0x000fc60008400000 */
[----:B------:R-:W-:Y:S02]  /*1e30*/  FSEL R51, R46, -INF , !P0 ;  /* 0xff8000002e337808 */ /* 0x000fe40004000000 */
[----:B------:R-:W-:Y:S02]  /*1e40*/  LOP3.LUT P0, RZ, R50, 0x1, RZ, 0xc0, !PT ;  /* 0x0000000132ff7812 */ /* 0x000fe4000780c0ff */
[--C-:B------:R-:W-:Y:S01]  /*1e50*/  SHF.R.U32.HI R46, RZ, 0x9, R62.reuse ;  /* 0x00000009ff2e7819 */ /* 0x100fe2000001163e */
[----:B------:R-:W-:Y:S01]  /*1e60*/  FMUL R42, R42, UR10 ;  /* 0x0000000a2a2a7c20 */ /* 0x000fe20008400000 */
[----:B------:R-:W-:Y:S02]  /*1e70*/  FSEL R55, R47, -INF , !P0 ;  /* 0xff8000002f377808 */ /* 0x000fe40004000000 */
[----:B------:R-:W-:Y:S01]  /*1e80*/  LOP3.LUT P0, RZ, R46, 0x1, RZ, 0xc0, !PT ;  /* 0x000000012eff7812 */ /* 0x000fe2000780c0ff */
[----:B------:R-:W-:Y:S01]  /*1e90*/  HMMA.16816.F32 R16, R16, R86, RZ ;  /* 0x000000561010723c */ /* 0x000fe200000018ff */
[----:B------:R-:W-:Y:S01]  /*1ea0*/  SHF.R.U32.HI R47, RZ, 0x8, R62 ;  /* 0x00000008ff2f7819 */ /* 0x000fe2000001163e */
[----:B------:R-:W-:Y:S01]  /*1eb0*/  FMUL R43, R43, UR10 ;  /* 0x0000000a2b2b7c20 */ /* 0x000fe20008400000 */
[----:B------:R-:W-:-:S02]  /*1ec0*/  FSEL R46, R42, -INF , !P0 ;  /* 0xff8000002a2e7808 */ /* 0x000fc40004000000 */
[----:B------:R-:W-:Y:S02]  /*1ed0*/  LOP3.LUT P0, RZ, R47, 0x1, RZ, 0xc0, !PT ;  /* 0x000000012fff7812 */ /* 0x000fe4000780c0ff */
[--C-:B------:R-:W-:Y:S01]  /*1ee0*/  SHF.R.U32.HI R42, RZ, 0x5, R62.reuse ;  /* 0x00000005ff2a7819 */ /* 0x100fe2000001163e */
[----:B------:R-:W-:Y:S01]  /*1ef0*/  FMUL R14, R14, UR10 ;  /* 0x0000000a0e0e7c20 */ /* 0x000fe20008400000 */
[----:B------:R-:W-:Y:S01]  /*1f00*/  FSEL R85, R43, -INF , !P0 ;  /* 0xff8000002b557808 */ /* 0x000fe20004000000 */
[----:B------:R-:W-:Y:S01]  /*1f10*/  FMUL R54, R54, UR10 ;  /* 0x0000000a36367c20 */ /* 0x000fe20008400000 */
[----:B------:R-:W-:Y:S02]  /*1f20*/  LOP3.LUT P0, RZ, R42, 0x1, RZ, 0xc0, !PT ;  /* 0x000000012aff7812 */ /* 0x000fe4000780c0ff */
[----:B------:R-:W-:Y:S02]  /*1f30*/  SHF.R.U32.HI R42, RZ, 0x4, R62 ;  /* 0x00000004ff2a7819 */ /* 0x000fe4000001163e */
[----:B------:R-:W-:Y:S01]  /*1f40*/  ISETP.GT.U32.AND.EX P3, PT, R21, RZ, PT, P3 ;  /* 0x000000ff1500720c */ /* 0x000fe20003f64130 */
[----:B------:R-:W-:Y:S01]  /*1f50*/  FMUL R15, R15, UR10 ;  /* 0x0000000a0f0f7c20 */ /* 0x000fe20008400000 */
[----:B------:R-:W-:-:S02]  /*1f60*/  FSEL R84, R14, -INF , !P0 ;  /* 0xff8000000e547808 */ /* 0x000fc40004000000 */
[----:B------:R-:W-:Y:S02]  /*1f70*/  LOP3.LUT P0, RZ, R42, 0x1, RZ, 0xc0, !PT ;  /* 0x000000012aff7812 */ /* 0x000fe4000780c0ff */
[----:B------:R-:W-:Y:S02]  /*1f80*/  FSEL R71, R54, -INF , !P3 ;  /* 0xff80000036477808 */ /* 0x000fe40005800000 */
[----:B------:R-:W-:Y:S02]  /*1f90*/  SHF.R.U32.HI R14, RZ, 0x1, R62 ;  /* 0x00000001ff0e7819 */ /* 0x000fe4000001163e */
[----:B------:R-:W-:Y:S01]  /*1fa0*/  FSEL R47, R15, -INF , !P0 ;  /* 0xff8000000f2f7808 */ /* 0x000fe20004000000 */
[----:B------:R-:W-:Y:S01]  /*1fb0*/  FMUL R18, R18, UR10 ;  /* 0x0000000a12127c20 */ /* 0x000fe20008400000 */
[----:B------:R-:W-:Y:S02]  /*1fc0*/  FMNMX3 R15, R66, R63, R71, !PT ;  /* 0x0000003f420f7276 */ /* 0x000fe40007800047 */
[----:B------:R-:W-:-:S02]  /*1fd0*/  LOP3.LUT P0, RZ, R14, 0x1, RZ, 0xc0, !PT ;  /* 0x000000010eff7812 */ /* 0x000fc4000780c0ff */
[----:B------:R-:W-:Y:S02]  /*1fe0*/  FMNMX3 R15, R15, R70, R22, !PT ;  /* 0x000000460f0f7276 */ /* 0x000fe40007800016 */
[----:B------:R-:W-:Y:S02]  /*1ff0*/  FSEL R18, R18, -INF , !P0 ;  /* 0xff80000012127808 */ /* 0x000fe40004000000 */
[----:B------:R-:W-:Y:S02]  /*2000*/  ISETP.GT.U32.AND P0, PT, R2, R3, PT ;  /* 0x000000030200720c */ /* 0x000fe40003f04070 */
[----:B------:R-:W-:-:S04]  /*2010*/  FMNMX3 R2, R15, R10, R8, !PT ;  /* 0x0000000a0f027276 */ /* 0x000fc80007800008 */
        /* <DEDUP_REMOVED lines=8> */
[----:B------:R-:W-:Y:S01]  /*20a0*/  FMNMX3 R2, R2, R83, R51, !PT ;  /* 0x0000005302027276 */ /* 0x000fe20007800033 */
[----:B------:R-:W-:-:S03]  /*20b0*/  FMUL R19, R19, UR10 ;  /* 0x0000000a13137c20 */ /* 0x000fc60008400000 */
[----:B------:R-:W-:-:S04]  /*20c0*/  FMNMX3 R2, R2, R55, R46, !PT ;  /* 0x0000003702027276 */ /* 0x000fc8000780002e */
[----:B------:R-:W-:Y:S02]  /*20d0*/  FMNMX3 R2, R2, R85, R84, !PT ;  /* 0x0000005502027276 */ /* 0x000fe40007800054 */
[----:B------:R-:W-:Y:S02]  /*20e0*/  FSEL R19, R19, -INF , !P2 ;  /* 0xff80000013137808 */ /* 0x000fe40005000000 */
[----:B------:R-:W-:-:S04]  /*20f0*/  FMNMX3 R2, R2, R47, R18, !PT ;  /* 0x0000002f02027276 */ /* 0x000fc80007800012 */
[----:B------:R-:W-:-:S05]  /*2100*/  FMNMX R2, R19, R2, !PT ;  /* 0x0000000213027209 */ /* 0x000fca0007800000 */
[----:B------:R-:W0:Y:S01]  /*2110*/  SHFL.BFLY PT, R15, R2, 0x2, 0x1f ;  /* 0x0c401f00020f7f89 */ /* 0x000e2200000e0000 */
[----:B------:R-:W-:Y:S01]  /*2120*/  FMUL R50, R73, UR10 ;  /* 0x0000000a49327c20 */ /* 0x000fe20008400000 */
[----:B------:R-:W-:Y:S01]  /*2130*/  ISETP.GT.U32.AND P2, PT, R90, R3, PT ;  /* 0x000000035a00720c */ /* 0x000fe20003f44070 */
[----:B------:R-:W-:-:S03]  /*2140*/  FMUL R76, R76, UR10 ;  /* 0x0000000a4c4c7c20 */ /* 0x000fc60008400000 */
[----:B------:R-:W-:Y:S02]  /*2150*/  ISETP.GT.U32.AND.EX P2, PT, R95, RZ, PT, P2 ;  /* 0x000000ff5f00720c */ /* 0x000fe40003f44120 */
[----:B0-----:R-:W-:-:S05]  /*2160*/  FMNMX R73, R2, R15, !PT ;  /* 0x0000000f02497209 */ /* 0x001fca0007800000 */
[----:B------:R-:W0:Y:S01]  /*2170*/  SHFL.BFLY PT, R2, R73, 0x1, 0x1f ;  /* 0x0c201f0049027f89 */ /* 0x000e2200000e0000 */
[----:B------:R-:W-:Y:S01]  /*2180*/  FMUL R54, R80, UR10 ;  /* 0x0000000a50367c20 */ /* 0x000fe20008400000 */
[----:B------:R-:W-:Y:S01]  /*2190*/  FSEL R50, R50, -INF , !P4 ;  /* 0xff80000032327808 */ /* 0x000fe20006000000 */
[----:B------:R-:W-:Y:S01]  /*21a0*/  IMAD.U32 R15, RZ, RZ, UR5 ;  /* 0x00000005ff0f7e24 */ /* 0x000fe2000f8e00ff */
[-C--:B------:R-:W-:Y:S02]  /*21b0*/  ISETP.GT.U32.AND P4, PT, R91, R3.reuse, PT ;  /* 0x000000035b00720c */ /* 0x080fe40003f84070 */
[----:B------:R-:W-:Y:S01]  /*21c0*/  FSEL R80, R76, -INF , !P2 ;  /* 0xff8000004c507808 */ /* 0x000fe20005000000 */
[----:B------:R-:W-:Y:S01]  /*21d0*/  IMAD.U32 R43, RZ, RZ, UR5 ;  /* 0x00000005ff2b7e24 */ /* 0x000fe2000f8e00ff */
[----:B------:R-:W-:Y:S01]  /*21e0*/  ISETP.GT.U32.AND P2, PT, R97, R3, PT ;  /* 0x000000036100720c */ /* 0x000fe20003f44070 */
[----:B------:R-:W-:Y:S01]  /*21f0*/  FMUL R77, R77, UR10 ;  /* 0x0000000a4d4d7c20 */ /* 0x000fe20008400000 */
[----:B------:R-:W-:Y:S01]  /*2200*/  ISETP.GT.U32.AND.EX P5, PT, R94, RZ, PT, P5 ;  /* 0x000000ff5e00720c */ /* 0x000fe20003fa4150 */
[----:B------:R-:W-:Y:S01]  /*2210*/  IMAD.WIDE R14, R15, 0x2, R114 ;  /* 0x000000020f0e7825 */ /* 0x000fe200078e0272 */
[----:B------:R-:W-:-:S03]  /*2220*/  ISETP.GT.U32.AND.EX P4, PT, R93, RZ, PT, P4 ;  /* 0x000000ff5d00720c */ /* 0x000fc60003f84140 */
[----:B------:R-:W-:Y:S01]  /*2230*/  FMUL R76, R56, UR10 ;  /* 0x0000000a384c7c20 */ /* 0x000fe20008400000 */
[----:B------:R-:W-:Y:S01]  /*2240*/  ISETP.GT.U32.AND.EX P2, PT, R21, RZ, PT, P2 ;  /* 0x000000ff1500720c */ /* 0x000fe20003f44120 */
[----:B------:R-:W-:Y:S01]  /*2250*/  IMAD.WIDE R42, R43, 0x2, R116 ;  /* 0x000000022b2a7825 */ /* 0x000fe200078e0274 */
[----:B------:R-:W-:-:S03]  /*2260*/  FSEL R54, R54, -INF , !P5 ;  /* 0xff80000036367808 */ /* 0x000fc60006800000 */
[----:B------:R-:W-:Y:S01]  /*2270*/  IMAD.U32 R87, RZ, RZ, UR5 ;  /* 0x00000005ff577e24 */ /* 0x000fe2000f8e00ff */
[-C--:B------:R-:W-:Y:S02]  /*2280*/  ISETP.GT.U32.AND P5, PT, R92, R3.reuse, PT ;  /* 0x000000035c00720c */ /* 0x080fe40003fa4070 */
[----:B------:R-:W-:Y:S01]  /*2290*/  FSEL R56, R77, -INF , !P4 ;  /* 0xff8000004d387808 */ /* 0x000fe20006000000 */
[----:B------:R1:W2:Y:S01]  /*22a0*/  LDG.E.U16 R92, desc[UR14][R14.64] ;  /* 0x0000000e0e5c7981 */ /* 0x0002a2000c1e1500 */
[----:B0-----:R-:W-:Y:S01]  /*22b0*/  FMNMX3 R2, R73, R2, R20, !PT ;  /* 0x0000000249027276 */ /* 0x001fe20007800014 */
[----:B------:R-:W-:Y:S01]  /*22c0*/  IMAD.U32 R73, RZ, RZ, UR5 ;  /* 0x00000005ff497e24 */ /* 0x000fe2000f8e00ff */
[----:B------:R-:W-:Y:S01]  /*22d0*/  FSEL R77, R76, -INF , !P2 ;  /* 0xff8000004c4d7808 */ /* 0x000fe20005000000 */
[----:B------:R-:W-:Y:S01]  /*22e0*/  FMUL R81, R81, UR10 ;  /* 0x0000000a51517c20 */ /* 0x000fe20008400000 */
[----:B------:R-:W-:Y:S02]  /*22f0*/  ISETP.GT.U32.AND P2, PT, R100, R3, PT ;  /* 0x000000036400720c */ /* 0x000fe40003f44070 */
[----:B------:R-:W-:Y:S01]  /*2300*/  ISETP.GT.U32.AND.EX P0, PT, R96, RZ, PT, P0 ;  /* 0x000000ff6000720c */ /* 0x000fe20003f04100 */
[----:B------:R0:W3:Y:S01]  /*2310*/  LDG.E.U16 R100, desc[UR14][R42.64] ;  /* 0x0000000e2a647981 */ /* 0x0000e2000c1e1500 */
[----:B-1----:R-:W-:-:S02]  /*2320*/  IMAD.WIDE R14, R87, 0x2, R112 ;  /* 0x00000002570e7825 */ /* 0x002fc400078e0270 */
[----:B------:R-:W-:Y:S02]  /*2330*/  FSEL R81, R81, -INF , !P0 ;  /* 0xff80000051517808 */ /* 0x000fe40004000000 */
[----:B------:R-:W-:Y:S01]  /*2340*/  ISETP.GT.U32.AND P0, PT, R98, R3, PT ;  /* 0x000000036200720c */ /* 0x000fe20003f04070 */
[----:B------:R-:W4:Y:S01]  /*2350*/  LDG.E.U16 R96, desc[UR14][R14.64] ;  /* 0x0000000e0e607981 */ /* 0x000f22000c1e1500 */
[----:B0-----:R-:W-:-:S05]  /*2360*/  IMAD.WIDE R42, R73, 0x2, R110 ;  /* 0x00000002492a7825 */ /* 0x001fca00078e026e */
[----:B------:R0:W5:Y:S01]  /*2370*/  LDG.E.U16 R98, desc[UR14][R42.64] ;  /* 0x0000000e2a627981 */ /* 0x000162000c1e1500 */
[-C--:B------:R-:W-:Y:S01]  /*2380*/  ISETP.GT.U32.AND P4, PT, R99, R3.reuse, PT ;  /* 0x000000036300720c */ /* 0x080fe20003f84070 */
[----:B------:R-:W-:Y:S01]  /*2390*/  FMUL R60, R60, UR10 ;  /* 0x0000000a3c3c7c20 */ /* 0x000fe20008400000 */
[----:B------:R-:W-:Y:S01]  /*23a0*/  FMUL R57, R57, UR10 ;  /* 0x0000000a39397c20 */ /* 0x000fe20008400000 */
[----:B------:R-:W-:Y:S01]  /*23b0*/  ISETP.GT.U32.AND.EX P2, PT, R21, RZ, PT, P2 ;  /* 0x000000ff1500720c */ /* 0x000fe20003f44120 */
[----:B------:R-:W-:Y:S01]  /*23c0*/  FMUL R61, R61, UR10 ;  /* 0x0000000a3d3d7c20 */ /* 0x000fe20008400000 */
[----:B------:R-:W-:Y:S01]  /*23d0*/  ISETP.GT.U32.AND.EX P4, PT, R21, RZ, PT, P4 ;  /* 0x000000ff1500720c */ /* 0x000fe20003f84140 */
[--C-:B------:R-:W-:Y:S01]  /*23e0*/  FADD R10, R10, -R2.reuse ;  /* 0x800000020a0a7221 */ /* 0x100fe20000000000 */
[--C-:B------:R-:W-:Y:S01]  /*23f0*/  FADD R8, R8, -R2.reuse ;  /* 0x8000000208087221 */ /* 0x100fe20000000000 */
[----:B------:R-:W-:Y:S01]  /*2400*/  FADD R71, R71, -R2 ;  /* 0x8000000247477221 */ /* 0x000fe20000000000 */
[----:B------:R-:W-:Y:S01]  /*2410*/  FSEL R93, R60, -INF , !P4 ;  /* 0xff8000003c5d7808 */ /* 0x000fe20006000000 */
[----:B0-----:R-:W-:Y:S01]  /*2420*/  FMUL R42, R64, UR10 ;  /* 0x0000000a402a7c20 */ /* 0x001fe20008400000 */
[-C--:B------:R-:W-:Y:S01]  /*2430*/  ISETP.GT.U32.AND P4, PT, R106, R3.reuse, PT ;  /* 0x000000036a00720c */ /* 0x080fe20003f84070 */
[----:B------:R-:W-:Y:S01]  /*2440*/  FMUL R65, R65, UR10 ;  /* 0x0000000a41417c20 */ /* 0x000fe20008400000 */
[----:B------:R-:W-:Y:S01]  /*2450*/  FSEL R99, R57, -INF , !P2 ;  /* 0xff80000039637808 */ /* 0x000fe20005000000 */
[----:B------:R-:W-:Y:S01]  /*2460*/  FMUL R68, R68, UR10 ;  /* 0x0000000a44447c20 */ /* 0x000fe20008400000 */
[----:B------:R-:W-:Y:S01]  /*2470*/  ISETP.GT.U32.AND P2, PT, R104, R3, PT ;  /* 0x000000036800720c */ /* 0x000fe20003f44070 */
[----:B------:R-:W-:Y:S01]  /*2480*/  FMUL R69, R69, UR10 ;  /* 0x0000000a45457c20 */ /* 0x000fe20008400000 */
[C---:B------:R-:W-:Y:S01]  /*2490*/  ISETP.GT.U32.AND.EX P4, PT, R21.reuse, RZ, PT, P4 ;  /* 0x000000ff1500720c */ /* 0x040fe20003f84140 */
[----:B------:R-:W-:Y:S01]  /*24a0*/  FMUL R52, R52, UR10 ;  /* 0x0000000a34347c20 */ /* 0x000fe20008400000 */
[----:B------:R-:W-:-:S02]  /*24b0*/  ISETP.GT.U32.AND.EX P2, PT, R21, RZ, PT, P2 ;  /* 0x000000ff1500720c */ /* 0x000fc40003f44120 */
[----:B------:R-:W-:Y:S02]  /*24c0*/  ISETP.GE.U32.AND.EX P1, PT, R21, RZ, PT, P1 ;  /* 0x000000ff1500720c */ /* 0x000fe40003f26110 */
[----:B------:R-:W-:Y:S01]  /*24d0*/  ISETP.GT.U32.AND.EX P6, PT, R107, RZ, PT, P6 ;  /* 0x000000ff6b00720c */ /* 0x000fe20003fc4160 */
[----:B------:R-:W-:Y:S01]  /*24e0*/  FMUL R53, R53, UR10 ;  /* 0x0000000a35357c20 */ /* 0x000fe20008400000 */
[----:B------:R-:W-:Y:S02]  /*24f0*/  FSEL R42, R42, -INF , !P4 ;  /* 0xff8000002a2a7808 */ /* 0x000fe40006000000 */
[----:B------:R-:W-:Y:S01]  /*2500*/  ISETP.GT.U32.AND.EX P5, PT, R102, RZ, PT, P5 ;  /* 0x000000ff6600720c */ /* 0x000fe20003fa4150 */
[----:B------:R-:W-:Y:S01]  /*2510*/  FMUL R44, R44, UR10 ;  /* 0x0000000a2c2c7c20 */ /* 0x000fe20008400000 */
[-C--:B------:R-:W-:Y:S01]  /*2520*/  ISETP.GT.U32.AND P4, PT, R105, R3.reuse, PT ;  /* 0x000000036900720c */ /* 0x080fe20003f84070 */
[----:B------:R-:W-:Y:S01]  /*2530*/  FMUL R10, R10, 1.4426950216293334961 ;  /* 0x3fb8aa3b0a0a7820 */ /* 0x000fe20000400000 */
[----:B------:R-:W-:Y:S01]  /*2540*/  FSEL R87, R61, -INF , !P2 ;  /* 0xff8000003d577808 */ /* 0x000fe20005000000 */
[----:B------:R-:W-:Y:S01]  /*2550*/  FMUL R43, R8, 1.4426950216293334961 ;  /* 0x3fb8aa3b082b7820 */ /* 0x000fe20000400000 */
[----:B------:R-:W-:Y:S01]  /*2560*/  ISETP.GT.U32.AND P2, PT, R67, R3, PT ;  /* 0x000000034300720c */ /* 0x000fe20003f44070 */
[----:B------:R-:W-:Y:S01]  /*2570*/  FADD R70, R70, -R2 ;  /* 0x8000000246467221 */ /* 0x000fe20000000000 */
[----:B------:R-:W-:Y:S01]  /*2580*/  ISETP.GT.U32.AND.EX P4, PT, R21, RZ, PT, P4 ;  /* 0x000000ff1500720c */ /* 0x000fe20003f84140 */
[----:B------:R-:W-:Y:S01]  /*2590*/  FMUL R71, R71, 1.4426950216293334961 ;  /* 0x3fb8aa3b47477820 */ /* 0x000fe20000400000 */
[----:B------:R-:W-:Y:S01]  /*25a0*/  SHF.R.U32.HI R8, RZ, 0xf, R62 ;  /* 0x0000000fff087819 */ /* 0x000fe2000001163e */
[----:B------:R0:W-:Y:S01]  /*25b0*/  MUFU.EX2 R90, R10 ;  /* 0x0000000a005a7308 */ /* 0x0001e20000000800 */
[----:B------:R-:W-:Y:S01]  /*25c0*/  ISETP.GT.U32.AND.EX P2, PT, R21, RZ, PT, P2 ;  /* 0x000000ff1500720c */ /* 0x000fe20003f44120 */
[--C-:B------:R-:W-:Y:S01]  /*25d0*/  FADD R23, R23, -R2.reuse ;  /* 0x8000000217177221 */ /* 0x100fe20000000000 */
[----:B------:R-:W-:Y:S01]  /*25e0*/  ISETP.GT.U32.AND.EX P0, PT, R21, RZ, PT, P0 ;  /* 0x000000ff1500720c */ /* 0x000fe20003f04100 */
[----:B------:R-:W-:Y:S01]  /*25f0*/  FMUL R45, R45, UR10 ;  /* 0x0000000a2d2d7c20 */ /* 0x000fe20008400000 */
[----:B------:R-:W-:Y:S01]  /*2600*/  FSEL R76, R65, -INF , !P4 ;  /* 0xff800000414c7808 */ /* 0x000fe20006000000 */
[----:B------:R-:W-:Y:S01]  /*2610*/  FMUL R40, R40, UR10 ;  /* 0x0000000a28287c20 */ /* 0x000fe20008400000 */
[----:B------:R-:W-:Y:S01]  /*2620*/  LOP3.LUT P4, RZ, R8, 0x1, RZ, 0xc0, !PT ;  /* 0x0000000108ff7812 */ /* 0x000fe2000788c0ff */
[--C-:B------:R-:W-:Y:S01]  /*2630*/  FADD R11, R11, -R2.reuse ;  /* 0x800000020b0b7221 */ /* 0x100fe20000000000 */
[----:B0-----:R-:W-:Y:S01]  /*2640*/  FADD R10, R7, -R2 ;  /* 0x80000002070a7221 */ /* 0x001fe20000000000 */
[--C-:B------:R-:W-:Y:S01]  /*2650*/  SHF.R.U32.HI R7, RZ, 0xb, R62.reuse ;  /* 0x0000000bff077819 */ /* 0x100fe2000001163e */
[----:B------:R0:W-:Y:S01]  /*2660*/  MUFU.EX2 R95, R71 ;  /* 0x00000047005f7308 */ /* 0x0001e20000000800 */
[----:B------:R-:W-:Y:S01]  /*2670*/  SHF.R.U32.HI R8, RZ, 0xe, R62 ;  /* 0x0000000eff087819 */ /* 0x000fe2000001163e */
[----:B------:R-:W-:Y:S01]  /*2680*/  FMUL R41, R41, UR10 ;  /* 0x0000000a29297c20 */ /* 0x000fe20008400000 */
[----:B------:R-:W-:Y:S01]  /*2690*/  FMUL R12, R12, UR10 ;  /* 0x0000000a0c0c7c20 */ /* 0x000fe20008400000 */
[--C-:B------:R-:W-:Y:S01]  /*26a0*/  FADD R58, R58, -R2.reuse ;  /* 0x800000023a3a7221 */ /* 0x100fe20000000000 */
[----:B------:R-:W-:Y:S01]  /*26b0*/  FADD R0, R0, -R2 ;  /* 0x8000000200007221 */ /* 0x000fe20000000000 */
[----:B------:R-:W-:Y:S01]  /*26c0*/  BAR.SYNC.DEFER_BLOCKING 0x0 ;  /* 0x0000000000007b1d */ /* 0x000fe20000010000 */
[----:B0-----:R-:W-:-:S02]  /*26d0*/  FSEL R71, R68, -INF , !P2 ;  /* 0xff80000044477808 */ /* 0x001fc40005000000 */
[----:B------:R-:W-:Y:S02]  /*26e0*/  FSEL R68, R69, -INF , !P0 ;  /* 0xff80000045447808 */ /* 0x000fe40004000000 */
[----:B------:R-:W-:Y:S01]  /*26f0*/  LOP3.LUT P0, RZ, R7, 0x1, RZ, 0xc0, !PT ;  /* 0x0000000107ff7812 */ /* 0x000fe2000780c0ff */
[----:B------:R-:W-:Y:S01]  /*2700*/  FMUL R7, R49, UR10 ;  /* 0x0000000a31077c20 */ /* 0x000fe20008400000 */
[----:B------:R-:W-:Y:S01]  /*2710*/  LOP3.LUT P2, RZ, R8, 0x1, RZ, 0xc0, !PT ;  /* 0x0000000108ff7812 */ /* 0x000fe2000784c0ff */
[----:B------:R-:W-:Y:S01]  /*2720*/  FADD R8, R6, -R2 ;  /* 0x8000000206087221 */ /* 0x000fe20000000000 */
[----:B------:R-:W-:Y:S01]  /*2730*/  FMUL R49, R48, UR10 ;  /* 0x0000000a30317c20 */ /* 0x000fe20008400000 */
[----:B------:R-:W-:Y:S02]  /*2740*/  SHF.R.U32.HI R6, RZ, 0xa, R62 ;  /* 0x0000000aff067819 */ /* 0x000fe4000001163e */
[----:B------:R-:W-:Y:S01]  /*2750*/  FSEL R48, R7, -INF , !P1 ;  /* 0xff80000007307808 */ /* 0x000fe20004800000 */
[----:B------:R-:W-:Y:S01]  /*2760*/  FMUL R8, R8, 1.4426950216293334961 ;  /* 0x3fb8aa3b08087820 */ /* 0x000fe20000400000 */
[----:B------:R-:W-:-:S02]  /*2770*/  LOP3.LUT P1, RZ, R6, 0x1, RZ, 0xc0, !PT ;  /* 0x0000000106ff7812 */ /* 0x000fc4000782c0ff */
[----:B------:R-:W-:Y:S02]  /*2780*/  FSEL R49, R49, -INF , !P3 ;  /* 0xff80000031317808 */ /* 0x000fe40005800000 */
[----:B------:R-:W-:Y:S01]  /*2790*/  FSEL R52, R52, -INF , !P6 ;  /* 0xff80000034347808 */ /* 0x000fe20007000000 */
[----:B------:R-:W-:Y:S01]  /*27a0*/  FADD R7, R74, -R2 ;  /* 0x800000024a077221 */ /* 0x000fe20000000000 */
[--C-:B------:R-:W-:Y:S01]  /*27b0*/  SHF.R.U32.HI R6, RZ, 0x7, R62.reuse ;  /* 0x00000007ff067819 */ /* 0x100fe2000001163e */
[----:B------:R0:W-:Y:S01]  /*27c0*/  MUFU.EX2 R74, R8 ;  /* 0x00000008004a7308 */ /* 0x0001e20000000800 */
[----:B------:R-:W-:Y:S02]  /*27d0*/  FSEL R53, R53, -INF , !P5 ;  /* 0xff80000035357808 */ /* 0x000fe40006800000 */
[----:B------:R-:W-:Y:S01]  /*27e0*/  LOP3.LUT P3, RZ, R6, 0x1, RZ, 0xc0, !PT ;  /* 0x0000000106ff7812 */ /* 0x000fe2000786c0ff */
[----:B------:R-:W-:Y:S01]  /*27f0*/  FMUL R7, R7, 1.4426950216293334961 ;  /* 0x3fb8aa3b07077820 */ /* 0x000fe20000400000 */
[----:B------:R-:W-:-:S02]  /*2800*/  SHF.R.U32.HI R6, RZ, 0x6, R62 ;  /* 0x00000006ff067819 */ /* 0x000fc4000001163e */
[----:B0-----:R-:W-:Y:S01]  /*2810*/  FMNMX3 R8, R49, R48, R52, !PT ;  /* 0x0000003031087276 */ /* 0x001fe20007800034 */
[----:B------:R0:W-:Y:S01]  /*2820*/  MUFU.EX2 R69, R7 ;  /* 0x0000000700457308 */ /* 0x0001e20000000800 */
[----:B------:R-:W-:Y:S02]  /*2830*/  LOP3.LUT P6, RZ, R6, 0x1, RZ, 0xc0, !PT ;  /* 0x0000000106ff7812 */ /* 0x000fe400078cc0ff */
[----:B------:R-:W-:Y:S02]  /*2840*/  FMNMX3 R8, R8, R53, R27, !PT ;  /* 0x0000003508087276 */ /* 0x000fe4000780001b */
[----:B------:R-:W-:Y:S02]  /*2850*/  SHF.R.U32.HI R6, RZ, 0x3, R62 ;  /* 0x00000003ff067819 */ /* 0x000fe4000001163e */
[----:B0-----:R-:W-:Y:S02]  /*2860*/  FMNMX3 R7, R8, R37, R36, !PT ;  /* 0x0000002508077276 */ /* 0x001fe40007800024 */
[----:B------:R-:W-:-:S02]  /*2870*/  LOP3.LUT P5, RZ, R6, 0x1, RZ, 0xc0, !PT ;  /* 0x0000000106ff7812 */ /* 0x000fc400078ac0ff */
[----:B------:R-:W-:-:S04]  /*2880*/  FMNMX3 R6, R7, R38, R26, !PT ;  /* 0x0000002607067276 */ /* 0x000fc8000780001a */
[----:B------:R-:W-:-:S04]  /*2890*/  FMNMX3 R7, R6, R25, R39, !PT ;  /* 0x0000001906077276 */ /* 0x000fc80007800027 */
[----:B------:R-:W-:Y:S01]  /*28a0*/  FMNMX3 R7, R7, R50, R54, !PT ;  /* 0x0000003207077276 */ /* 0x000fe20007800036 */
[----:B------:R-:W-:-:S03]  /*28b0*/  FMUL R10, R10, 1.4426950216293334961 ;  /* 0x3fb8aa3b0a0a7820 */ /* 0x000fc60000400000 */
[----:B------:R-:W-:Y:S01]  /*28c0*/  FMNMX3 R7, R7, R81, R80, !PT ;  /* 0x0000005107077276 */ /* 0x000fe20007800050 */
[----:B------:R0:W-:Y:S03]  /*28d0*/  MUFU.EX2 R73, R10 ;  /* 0x0000000a00497308 */ /* 0x0001e60000000800 */
[----:B------:R-:W-:-:S04]  /*28e0*/  FMNMX3 R8, R7, R56, R77, !PT ;  /* 0x0000003807087276 */ /* 0x000fc8000780004d */
[----:B0-----:R-:W-:-:S04]  /*28f0*/  FMNMX3 R10, R8, R99, R93, !PT ;  /* 0x00000063080a7276 */ /* 0x001fc8000780005d */
[----:B------:R-:W-:Y:S01]  /*2900*/  FMNMX3 R10, R10, R87, R42, !PT ;  /* 0x000000570a0a7276 */ /* 0x000fe2000780002a */
[----:B------:R-:W-:Y:S01]  /*2910*/  FMUL R70, R70, 1.4426950216293334961 ;  /* 0x3fb8aa3b46467820 */ /* 0x000fe20000400000 */
[----:B------:R-:W-:Y:S02]  /*2920*/  FSEL R67, R44, -INF , !P4 ;  /* 0xff8000002c437808 */ /* 0x000fe40006000000 */
[----:B------:R-:W-:Y:S01]  /*2930*/  FMNMX3 R10, R10, R76, R71, !PT ;  /* 0x0000004c0a0a7276 */ /* 0x000fe20007800047 */
[----:B------:R-:W-:Y:S01]  /*2940*/  FMUL R23, R23, 1.4426950216293334961 ;  /* 0x3fb8aa3b17177820 */ /* 0x000fe20000400000 */
[----:B------:R-:W-:Y:S02]  /*2950*/  FSEL R64, R45, -INF , !P2 ;  /* 0xff8000002d407808 */ /* 0x000fe40005000000 */
[----:B------:R-:W-:Y:S02]  /*2960*/  FSEL R61, R40, -INF , !P0 ;  /* 0xff800000283d7808 */ /* 0x000fe40004000000 */
[----:B------:R-:W-:Y:S01]  /*2970*/  FMNMX3 R10, R10, R68, R67, !PT ;  /* 0x000000440a0a7276 */ /* 0x000fe20007800043 */
[----:B------:R-:W-:Y:S01]  /*2980*/  MUFU.EX2 R97, R70 ;  /* 0x0000004600617308 */ /* 0x000fe20000000800 */
[----:B------:R-:W-:Y:S01]  /*2990*/  FMUL R11, R11, 1.4426950216293334961 ;  /* 0x3fb8aa3b0b0b7820 */ /* 0x000fe20000400000 */
[----:B------:R-:W-:Y:S01]  /*29a0*/  FMUL R6, R13, UR10 ;  /* 0x0000000a0d067c20 */ /* 0x000fe20008400000 */
[----:B------:R-:W-:Y:S01]  /*29b0*/  FMUL R7, R16, UR10 ;  /* 0x0000000a10077c20 */ /* 0x000fe20008400000 */
[----:B------:R-:W-:Y:S01]  /*29c0*/  FMUL R13, R58, 1.4426950216293334961 ;  /* 0x3fb8aa3b3a0d7820 */ /* 0x000fe20000400000 */
[----:B------:R-:W-:-:S02]  /*29d0*/  SHF.R.U32.HI R62, RZ, 0x2, R62 ;  /* 0x00000002ff3e7819 */ /* 0x000fc4000001163e */
[----:B------:R-:W-:Y:S01]  /*29e0*/  FSEL R58, R41, -INF , !P1 ;  /* 0xff800000293a7808 */ /* 0x000fe20004800000 */
[----:B------:R0:W-:Y:S01]  /*29f0*/  MUFU.EX2 R70, R23 ;  /* 0x0000001700467308 */ /* 0x0001e20000000800 */
[----:B------:R-:W-:Y:S01]  /*2a00*/  FMNMX3 R10, R10, R64, R61, !PT ;  /* 0x000000400a0a7276 */ /* 0x000fe2000780003d */
[----:B------:R-:W-:Y:S01]  /*2a10*/  FMUL R8, R17, UR10 ;  /* 0x0000000a11087c20 */ /* 0x000fe20008400000 */
[----:B------:R-:W-:Y:S02]  /*2a20*/  LOP3.LUT P4, RZ, R62, 0x1, RZ, 0xc0, !PT ;  /* 0x000000013eff7812 */ /* 0x000fe4000788c0ff */
[----:B------:R-:W-:Y:S02]  /*2a30*/  FSEL R6, R6, -INF , !P6 ;  /* 0xff80000006067808 */ /* 0x000fe40007000000 */
[----:B0-----:R-:W-:Y:S01]  /*2a40*/  FSEL R23, R12, -INF , !P3 ;  /* 0xff8000000c177808 */ /* 0x001fe20005800000 */
[----:B------:R0:W-:Y:S01]  /*2a50*/  MUFU.EX2 R86, R11 ;  /* 0x0000000b00567308 */ /* 0x0001e20000000800 */
[----:B------:R-:W-:-:S02]  /*2a60*/  FSEL R7, R7, -INF , !P5 ;  /* 0xff80000007077808 */ /* 0x000fc40006800000 */
[----:B------:R-:W-:Y:S01]  /*2a70*/  FMNMX3 R10, R10, R58, R23, !PT ;  /* 0x0000003a0a0a7276 */ /* 0x000fe20007800017 */
[----:B0-----:R-:W-:Y:S01]  /*2a80*/  FADD R11, R59, -R2 ;  /* 0x800000023b0b7221 */ /* 0x001fe20000000000 */
[----:B------:R-:W-:-:S03]  /*2a90*/  FSEL R8, R8, -INF , !P4 ;  /* 0xff80000008087808 */ /* 0x000fc60006000000 */
[----:B------:R-:W-:Y:S01]  /*2aa0*/  FMUL R60, R11, 1.4426950216293334961 ;  /* 0x3fb8aa3b0b3c7820 */ /* 0x000fe20000400000 */
[----:B------:R-:W-:-:S04]  /*2ab0*/  FMNMX3 R11, R10, R6, R7, !PT ;  /* 0x000000060a0b7276 */ /* 0x000fc80007800007 */
[----:B------:R-:W-:-:S05]  /*2ac0*/  FMNMX R14, R8, R11, !PT ;  /* 0x0000000b080e7209 */ /* 0x000fca0007800000 */
[----:B------:R-:W0:Y:S01]  /*2ad0*/  SHFL.BFLY PT, R41, R14, 0x2, 0x1f ;  /* 0x0c401f000e297f89 */ /* 0x000e2200000e0000 */
[----:B------:R-:W-:-:S04]  /*2ae0*/  FMUL R0, R0, 1.4426950216293334961 ;  /* 0x3fb8aa3b00007820 */ /* 0x000fc80000400000 */
[----:B------:R1:W-:Y:S01]  /*2af0*/  MUFU.EX2 R10, R0 ;  /* 0x00000000000a7308 */ /* 0x0003e20000000800 */
[----:B0-----:R-:W-:-:S05]  /*2b00*/  FMNMX R41, R14, R41, !PT ;  /* 0x000000290e297209 */ /* 0x001fca0007800000 */
[----:B-1----:R-:W0:Y:S01]  /*2b10*/  SHFL.BFLY PT, R0, R41, 0x1, 0x1f ;  /* 0x0c201f0029007f89 */ /* 0x002e2200000e0000 */
[----:B------:R-:W-:Y:S01]  /*2b20*/  LOP3.LUT R104, R103, 0x40, RZ, 0x3c, !PT ;  /* 0x0000004067687812 */ /* 0x000fe200078e3cff */
[--C-:B------:R-:W-:Y:S01]  /*2b30*/  FADD R66, R66, -R2.reuse ;  /* 0x8000000242427221 */ /* 0x100fe20000000000 */
[--C-:B------:R-:W-:Y:S01]  /*2b40*/  FADD R63, R63, -R2.reuse ;  /* 0x800000023f3f7221 */ /* 0x100fe20000000000 */
[--C-:B------:R-:W-:Y:S01]  /*2b50*/  FADD R46, R46, -R2.reuse ;  /* 0x800000022e2e7221 */ /* 0x100fe20000000000 */
[--C-:B------:R-:W-:Y:S01]  /*2b60*/  FADD R40, R18, -R2.reuse ;  /* 0x8000000212287221 */ /* 0x100fe20000000000 */
[--C-:B------:R-:W-:Y:S01]  /*2b70*/  FADD R55, R55, -R2.reuse ;  /* 0x8000000237377221 */ /* 0x100fe20000000000 */
[----:B------:R-:W-:Y:S01]  /*2b80*/  FMUL R66, R66, 1.4426950216293334961 ;  /* 0x3fb8aa3b42427820 */ /* 0x000fe20000400000 */
[----:B------:R-:W-:Y:S01]  /*2b90*/  FMUL R63, R63, 1.4426950216293334961 ;  /* 0x3fb8aa3b3f3f7820 */ /* 0x000fe20000400000 */
[----:B------:R-:W-:Y:S01]  /*2ba0*/  FADD R82, R82, -R2 ;  /* 0x8000000252527221 */ /* 0x000fe20000000000 */
[----:B------:R-:W-:Y:S01]  /*2bb0*/  FMUL R15, R46, 1.4426950216293334961 ;  /* 0x3fb8aa3b2e0f7820 */ /* 0x000fe20000400000 */
[----:B------:R-:W-:Y:S01]  /*2bc0*/  FMUL R45, R40, 1.4426950216293334961 ;  /* 0x3fb8aa3b282d7820 */ /* 0x000fe20000400000 */
[----:B0-----:R-:W-:-:S05]  /*2bd0*/  FMNMX3 R0, R41, R0, R24, !PT ;  /* 0x0000000029007276 */ /* 0x001fca0007800018 */
[--C-:B------:R-:W-:Y:S01]  /*2be0*/  FADD R49, R49, -R0.reuse ;  /* 0x8000000031317221 */ /* 0x100fe20000000000 */
[--C-:B------:R-:W-:Y:S01]  /*2bf0*/  FADD R48, R48, -R0.reuse ;  /* 0x8000000030307221 */ /* 0x100fe20000000000 */
[----:B------:R-:W-:Y:S02]  /*2c00*/  FADD R52, R52, -R0 ;  /* 0x8000000034347221 */ /* 0x000fe40000000000 */
[----:B------:R-:W-:Y:S01]  /*2c10*/  FMUL R44, R49, 1.4426950216293334961 ;  /* 0x3fb8aa3b312c7820 */ /* 0x000fe20000400000 */
[----:B------:R-:W-:Y:S01]  /*2c20*/  FMUL R48, R48, 1.4426950216293334961 ;  /* 0x3fb8aa3b30307820 */ /* 0x000fe20000400000 */
[----:B------:R-:W-:Y:S01]  /*2c30*/  FADD R40, R19, -R2 ;  /* 0x8000000213287221 */ /* 0x000fe20000000000 */
[----:B------:R-:W-:Y:S01]  /*2c40*/  FADD R41, -R2, R20 ;  /* 0x0000001402297221 */ /* 0x000fe20000000100 */
[----:B------:R-:W-:Y:S01]  /*2c50*/  FMUL R46, R52, 1.4426950216293334961 ;  /* 0x3fb8aa3b342e7820 */ /* 0x000fe20000400000 */
[----:B------:R-:W-:Y:S01]  /*2c60*/  FMUL R14, R55, 1.4426950216293334961 ;  /* 0x3fb8aa3b370e7820 */ /* 0x000fe20000400000 */
[--C-:B------:R-:W-:Y:S01]  /*2c70*/  FADD R53, R53, -R0.reuse ;  /* 0x8000000035357221 */ /* 0x100fe20000000000 */
[----:B------:R-:W-:Y:S01]  /*2c80*/  MUFU.EX2 R91, R66 ;  /* 0x00000042005b7308 */ /* 0x000fe20000000800 */
[----:B------:R-:W-:Y:S01]  /*2c90*/  FMUL R65, R82, 1.4426950216293334961 ;  /* 0x3fb8aa3b52417820 */ /* 0x000fe20000400000 */
[----:B------:R-:W-:Y:S01]  /*2ca0*/  FADD R37, R37, -R0 ;  /* 0x8000000025257221 */ /* 0x000fe20000000000 */
[----:B------:R-:W-:Y:S01]  /*2cb0*/  FMUL R40, R40, 1.4426950216293334961 ;  /* 0x3fb8aa3b28287820 */ /* 0x000fe20000400000 */
[----:B------:R-:W-:Y:S01]  /*2cc0*/  FMUL R82, R41, 1.4426950216293334961 ;  /* 0x3fb8aa3b29527820 */ /* 0x000fe20000400000 */
[----:B------:R-:W-:-:S03]  /*2cd0*/  FMUL R41, R53, 1.4426950216293334961 ;  /* 0x3fb8aa3b35297820 */ /* 0x000fc60000400000 */
[----:B------:R-:W-:Y:S01]  /*2ce0*/  MUFU.EX2 R94, R63 ;  /* 0x0000003f005e7308 */ /* 0x000fe20000000800 */
[--C-:B------:R-:W-:Y:S01]  /*2cf0*/  FADD R27, R27, -R0.reuse ;  /* 0x800000001b1b7221 */ /* 0x100fe20000000000 */
[----:B------:R-:W-:Y:S01]  /*2d00*/  FADD R25, R25, -R0 ;  /* 0x8000000019197221 */ /* 0x000fe20000000000 */
[----:B------:R-:W-:-:S05]  /*2d10*/  FMUL R37, R37, 1.4426950216293334961 ;  /* 0x3fb8aa3b25257820 */ /* 0x000fca0000400000 */
[----:B------:R-:W-:Y:S01]  /*2d20*/  MUFU.EX2 R44, R44 ;  /* 0x0000002c002c7308 */ /* 0x000fe20000000800 */
[----:B------:R-:W-:-:S07]  /*2d30*/  FMUL R25, R25, 1.4426950216293334961 ;  /* 0x3fb8aa3b19197820 */ /* 0x000fce0000400000 */
[----:B------:R-:W0:Y:S01]  /*2d40*/  MUFU.EX2 R55, R48 ;  /* 0x0000003000377308 */ /* 0x000e220000000800 */
[----:B---3--:R-:W-:Y:S04]  /*2d50*/  STS.U16 [R103+UR8+0x2000], R100 ;  /* 0x0020006467007988 */ /* 0x008fe80008000408 */
[----:B----4-:R-:W-:Y:S04]  /*2d60*/  STS.U16 [R103+UR8+0x2800], R96 ;  /* 0x0028006067007988 */ /* 0x010fe80008000408 */
[----:B--2---:R-:W-:Y:S04]  /*2d70*/  STS.U16 [R104+UR8+0x2400], R92 ;  /* 0x0024005c68007988 */ /* 0x004fe80008000408 */
[----:B-----5:R-:W-:Y:S01]  /*2d80*/  STS.U16 [R104+UR8+0x2c00], R98 ;  /* 0x002c006268007988 */ /* 0x020fe20008000408 */
[----:B------:R-:W1:Y:S01]  /*2d90*/  MUFU.EX2 R46, R46 ;  /* 0x0000002e002e7308 */ /* 0x000e620000000800 */
[----:B------:R-:W-:Y:S01]  /*2da0*/  FADD R26, R26, -R0 ;  /* 0x800000001a1a7221 */ /* 0x000fe20000000000 */
[----:B------:R-:W-:Y:S01]  /*2db0*/  FADD R85, R85, -R2 ;  /* 0x8000000255557221 */ /* 0x000fe20000000000 */
[--C-:B------:R-:W-:Y:S01]  /*2dc0*/  FADD R36, R36, -R0.reuse ;  /* 0x8000000024247221 */ /* 0x100fe20000000000 */
[----:B------:R-:W-:-:S04]  /*2dd0*/  FADD R50, R50, -R0 ;  /* 0x8000000032327221 */ /* 0x000fc80000000000 */
[----:B------:R2:W-:Y:S01]  /*2de0*/  MUFU.EX2 R20, R40 ;  /* 0x0000002800147308 */ /* 0x0005e20000000800 */
[--C-:B------:R-:W-:Y:S01]  /*2df0*/  FADD R75, R75, -R2.reuse ;  /* 0x800000024b4b7221 */ /* 0x100fe20000000000 */
[----:B------:R-:W-:Y:S01]  /*2e00*/  FMUL R26, R26, 1.4426950216293334961 ;  /* 0x3fb8aa3b1a1a7820 */ /* 0x000fe20000400000 */
[----:B------:R-:W-:Y:S01]  /*2e10*/  FADD R84, R84, -R2 ;  /* 0x8000000254547221 */ /* 0x000fe20000000000 */
[----:B--2---:R-:W-:Y:S01]  /*2e20*/  FMUL R40, R27, 1.4426950216293334961 ;  /* 0x3fb8aa3b1b287820 */ /* 0x004fe20000400000 */
[----:B------:R-:W-:-:S03]  /*2e30*/  FADD R27, R38, -R0 ;  /* 0x80000000261b7221 */ /* 0x000fc60000000000 */
[----:B------:R-:W2:Y:S01]  /*2e40*/  MUFU.EX2 R41, R41 ;  /* 0x0000002900297308 */ /* 0x000ea20000000800 */
[----:B------:R-:W-:Y:S01]  /*2e50*/  FADD R51, R51, -R2 ;  /* 0x8000000233337221 */ /* 0x000fe20000000000 */
[----:B------:R-:W-:Y:S01]  /*2e60*/  FMUL R27, R27, 1.4426950216293334961 ;  /* 0x3fb8aa3b1b1b7820 */ /* 0x000fe20000400000 */
[----:B------:R-:W-:-:S05]  /*2e70*/  FMUL R50, R50, 1.4426950216293334961 ;  /* 0x3fb8aa3b32327820 */ /* 0x000fca0000400000 */
[----:B------:R-:W-:Y:S01]  /*2e80*/  MUFU.EX2 R52, R37 ;  /* 0x0000002500347308 */ /* 0x000fe20000000800 */
[--C-:B------:R-:W-:Y:S01]  /*2e90*/  FADD R22, R22, -R2.reuse ;  /* 0x8000000216167221 */ /* 0x100fe20000000000 */
[----:B------:R-:W-:Y:S01]  /*2ea0*/  FADD R72, R72, -R2 ;  /* 0x8000000248487221 */ /* 0x000fe20000000000 */
[----:B------:R-:W-:Y:S01]  /*2eb0*/  FMUL R62, R75, 1.4426950216293334961 ;  /* 0x3fb8aa3b4b3e7820 */ /* 0x000fe20000400000 */
[----:B------:R-:W-:-:S04]  /*2ec0*/  FMUL R16, R85, 1.4426950216293334961 ;  /* 0x3fb8aa3b55107820 */ /* 0x000fc80000400000 */
[----:B------:R3:W-:Y:S01]  /*2ed0*/  MUFU.EX2 R37, R25 ;  /* 0x0000001900257308 */ /* 0x0007e20000000800 */
[----:B------:R-:W-:Y:S01]  /*2ee0*/  FADD R24, -R0, R24 ;  /* 0x0000001800187221 */ /* 0x000fe20000000100 */
[--C-:B------:R-:W-:Y:S01]  /*2ef0*/  FADD R39, R39, -R0.reuse ;  /* 0x8000000027277221 */ /* 0x100fe20000000000 */
[--C-:B------:R-:W-:Y:S01]  /*2f00*/  FADD R54, R54, -R0.reuse ;  /* 0x8000000036367221 */ /* 0x100fe20000000000 */
[----:B---3--:R-:W-:-:S04]  /*2f10*/  FADD R25, R80, -R0 ;  /* 0x8000000050197221 */ /* 0x008fc80000000000 */
[----:B------:R3:W-:Y:S01]  /*2f20*/  MUFU.EX2 R19, R45 ;  /* 0x0000002d00137308 */ /* 0x0007e20000000800 */
[----:B------:R-:W-:Y:S01]  /*2f30*/  FMUL R17, R84, 1.4426950216293334961 ;  /* 0x3fb8aa3b54117820 */ /* 0x000fe20000400000 */
[----:B------:R-:W-:Y:S01]  /*2f40*/  FMUL R75, R25, 1.4426950216293334961 ;  /* 0x3fb8aa3b194b7820 */ /* 0x000fe20000400000 */
[----:B------:R-:W-:Y:S01]  /*2f50*/  FADD R25, R77, -R0 ;  /* 0x800000004d197221 */ /* 0x000fe20000000000 */
[----:B------:R-:W-:-:S04]  /*2f60*/  FMUL R22, R22, 1.4426950216293334961 ;  /* 0x3fb8aa3b16167820 */ /* 0x000fc80000400000 */
[----:B------:R0:W-:Y:S01]  /*2f70*/  MUFU.EX2 R85, R27 ;  /* 0x0000001b00557308 */ /* 0x0001e20000000800 */
[----:B---3--:R-:W-:Y:S01]  /*2f80*/  FMUL R45, R36, 1.4426950216293334961 ;  /* 0x3fb8aa3b242d7820 */ /* 0x008fe20000400000 */
[----:B------:R-:W-:Y:S01]  /*2f90*/  FMUL R66, R72, 1.4426950216293334961 ;  /* 0x3fb8aa3b48427820 */ /* 0x000fe20000400000 */
[--C-:B------:R-:W-:Y:S01]  /*2fa0*/  FADD R79, R79, -R2.reuse ;  /* 0x800000024f4f7221 */ /* 0x100fe20000000000 */
[----:B------:R-:W-:-:S04]  /*2fb0*/  FADD R83, R83, -R2 ;  /* 0x8000000253537221 */ /* 0x000fc80000000000 */
[----:B------:R3:W-:Y:S01]  /*2fc0*/  MUFU.EX2 R36, R26 ;  /* 0x0000001a00247308 */ /* 0x0007e20000000800 */
[----:B0-----:R-:W-:Y:S01]  /*2fd0*/  FADD R27, R44, R55 ;  /* 0x000000372c1b7221 */ /* 0x001fe20000000000 */
[--C-:B------:R-:W-:Y:S01]  /*2fe0*/  FADD R9, R9, -R2.reuse ;  /* 0x8000000209097221 */ /* 0x100fe20000000000 */
[----:B------:R-:W-:Y:S01]  /*2ff0*/  FADD R78, R78, -R2 ;  /* 0x800000024e4e7221 */ /* 0x000fe20000000000 */
[----:B------:R-:W-:Y:S01]  /*3000*/  FMUL R72, R24, 1.4426950216293334961 ;  /* 0x3fb8aa3b18487820 */ /* 0x000fe20000400000 */
[----:B------:R-:W-:-:S03]  /*3010*/  FMUL R39, R39, 1.4426950216293334961 ;  /* 0x3fb8aa3b27277820 */ /* 0x000fc60000400000 */
[----:B------:R0:W-:Y:S01]  /*3020*/  MUFU.EX2 R59, R13 ;  /* 0x0000000d003b7308 */ /* 0x0001e20000000800 */
[----:B---3--:R-:W-:Y:S01]  /*3030*/  FADD R26, R91, R94 ;  /* 0x0000005e5b1a7221 */ /* 0x008fe20000000000 */
[----:B------:R-:W-:Y:S01]  /*3040*/  FMUL R54, R54, 1.4426950216293334961 ;  /* 0x3fb8aa3b36367820 */ /* 0x000fe20000400000 */
[----:B------:R-:W-:Y:S01]  /*3050*/  FMUL R25, R25, 1.4426950216293334961 ;  /* 0x3fb8aa3b19197820 */ /* 0x000fe20000400000 */
[----:B-1----:R-:W-:Y:S01]  /*3060*/  FADD R24, R46, R27 ;  /* 0x0000001b2e187221 */ /* 0x002fe20000000000 */
[----:B------:R-:W-:-:S03]  /*3070*/  FADD R26, R95, R26 ;  /* 0x0000001a5f1a7221 */ /* 0x000fc60000000000 */
[----:B------:R1:W-:Y:S01]  /*3080*/  MUFU.EX2 R84, R50 ;  /* 0x0000003200547308 */ /* 0x0003e20000000800 */
[----:B0-----:R-:W-:Y:S01]  /*3090*/  FMUL R13, R51, 1.4426950216293334961 ;  /* 0x3fb8aa3b330d7820 */ /* 0x001fe20000400000 */
[----:B------:R-:W-:Y:S01]  /*30a0*/  BAR.SYNC.DEFER_BLOCKING 0x0 ;  /* 0x0000000000007b1d */ /* 0x000fe20000010000 */
[----:B------:R-:W-:Y:S01]  /*30b0*/  FMUL R21, R79, 1.4426950216293334961 ;  /* 0x3fb8aa3b4f157820 */ /* 0x000fe20000400000 */
[----:B------:R-:W-:-:S04]  /*30c0*/  FMUL R12, R83, 1.4426950216293334961 ;  /* 0x3fb8aa3b530c7820 */ /* 0x000fc80000400000 */
[----:B------:R-:W0:Y:S08]  /*30d0*/  MUFU.EX2 R40, R40 ;  /* 0x0000002800287308 */ /* 0x000e300000000800 */
[----:B------:R3:W4:Y:S01]  /*30e0*/  MUFU.EX2 R57, R22 ;  /* 0x0000001600397308 */ /* 0x0007220000000800 */
[----:B-1----:R-:W1:Y:S01]  /*30f0*/  LDSM.16.M88.4 R48, [R4+UR8+0x2000] ;  /* 0x002000080430783b */ /* 0x002e620008000200 */
[----:B---3--:R-:W-:Y:S01]  /*3100*/  FMUL R22, R9, 1.4426950216293334961 ;  /* 0x3fb8aa3b09167820 */ /* 0x008fe20000400000 */
[----:B------:R-:W-:-:S05]  /*3110*/  FMUL R9, R78, 1.4426950216293334961 ;  /* 0x3fb8aa3b4e097820 */ /* 0x000fca0000400000 */
[----:B------:R2:W-:Y:S08]  /*3120*/  MUFU.EX2 R83, R39 ;  /* 0x0000002700537308 */ /* 0x0005f00000000800 */
[----:B------:R3:W-:Y:S01]  /*3130*/  MUFU.EX2 R79, R54 ;  /* 0x00000036004f7308 */ /* 0x0007e20000000800 */
[----:B--2---:R-:W-:-:S07]  /*3140*/  FADD R39, R41, R24 ;  /* 0x0000001829277221 */ /* 0x004fce0000000000 */
[----:B------:R2:W-:Y:S01]  /*3150*/  MUFU.EX2 R78, R25 ;  /* 0x00000019004e7308 */ /* 0x0005e20000000800 */
[----:B---3--:R-:W-:-:S07]  /*3160*/  FADD R54, R97, R26 ;  /* 0x0000001a61367221 */ /* 0x008fce0000000000 */
[----:B------:R-:W3:Y:S01]  /*3170*/  MUFU.EX2 R82, R82 ;  /* 0x0000005200527308 */ /* 0x000ee20000000800 */
[----:B--2---:R-:W2:Y:S07]  /*3180*/  LDSM.16.M88.4 R24, [R4+UR8+0x2800] ;  /* 0x002800080418783b */ /* 0x004eae0008000200 */
[----:B------:R-:W5:Y:S01]  /*3190*/  MUFU.EX2 R38, R45 ;  /* 0x0000002d00267308 */ /* 0x000f620000000800 */
[----:B0-----:R-:W-:-:S07]  /*31a0*/  FADD R39, R40, R39 ;  /* 0x0000002728277221 */ /* 0x001fce0000000000 */
[----:B------:R-:W0:Y:S08]  /*31b0*/  MUFU.EX2 R72, R72 ;  /* 0x0000004800487308 */ /* 0x000e300000000800 */
[----:B------:R-:W1:Y:S01]  /*31c0*/  MUFU.EX2 R43, R43 ;  /* 0x0000002b002b7308 */ /* 0x000e620000000800 */
[----:B------:R-:W-:Y:S01]  /*31d0*/  FADD R88, R88, -R2 ;  /* 0x8000000258587221 */ /* 0x000fe20000000000 */
[----:B------:R-:W-:Y:S01]  /*31e0*/  F2FP.F16.F32.PACK_AB R46, R41, R46 ;  /* 0x0000002e292e723e */ /* 0x000fe200000000ff */
[----:B----4-:R-:W-:Y:S01]  /*31f0*/  FADD R41, R57, R54 ;  /* 0x0000003639297221 */ /* 0x010fe20000000000 */
[----:B------:R-:W-:Y:S01]  /*3200*/  FADD R53, R52, R39 ;  /* 0x0000002734357221 */ /* 0x000fe20000000000 */
[--C-:B------:R-:W-:Y:S01]  /*3210*/  FADD R47, R47, -R2.reuse ;  /* 0x800000022f2f7221 */ /* 0x100fe20000000000 */
[----:B------:R-:W-:Y:S01]  /*3220*/  FMUL R63, R88, 1.4426950216293334961 ;  /* 0x3fb8aa3b583f7820 */ /* 0x000fe20000400000 */
[----:B---3--:R-:W-:Y:S01]  /*3230*/  FMUL R54, R82, R34 ;  /* 0x0000002252367220 */ /* 0x008fe20000400000 */
[----:B------:R-:W-:Y:S01]  /*3240*/  FADD R88, R90, R41 ;  /* 0x000000295a587221 */ /* 0x000fe20000000000 */
[----:B-----5:R-:W-:Y:S01]  /*3250*/  FADD R34, R38, R53 ;  /* 0x0000003526227221 */ /* 0x020fe20000000000 */
[----:B------:R-:W-:Y:S01]  /*3260*/  FMUL R47, R47, 1.4426950216293334961 ;  /* 0x3fb8aa3b2f2f7820 */ /* 0x000fe20000400000 */
[----:B------:R-:W-:Y:S01]  /*3270*/  F2FP.F16.F32.PACK_AB R44, R55, R44 ;  /* 0x0000002c372c723e */ /* 0x000fe200000000ff */
[----:B------:R-:W-:Y:S01]  /*3280*/  FMUL R55, R82, R35 ;  /* 0x0000002352377220 */ /* 0x000fe20000400000 */
[----:B0-----:R-:W-:Y:S01]  /*3290*/  FMUL R53, R72, R33 ;  /* 0x0000002148357220 */ /* 0x001fe20000400000 */
[----:B------:R-:W-:Y:S01]  /*32a0*/  FADD R89, R89, -R2 ;  /* 0x8000000259597221 */ /* 0x000fe20000000000 */
[----:B------:R-:W-:Y:S01]  /*32b0*/  FADD R39, R42, -R0 ;  /* 0x800000002a277221 */ /* 0x000fe20000000000 */
[----:B------:R-:W-:Y:S01]  /*32c0*/  FADD R33, R85, R34 ;  /* 0x0000002255217221 */ /* 0x000fe20000000000 */
[----:B-1----:R-:W-:Y:S01]  /*32d0*/  FADD R35, R43, R88 ;  /* 0x000000582b237221 */ /* 0x002fe20000000000 */
[----:B------:R0:W-:Y:S01]  /*32e0*/  MUFU.EX2 R18, R47 ;  /* 0x0000002f00127308 */ /* 0x0001e20000000800 */
[----:B------:R-:W-:Y:S01]  /*32f0*/  F2FP.F16.F32.PACK_AB R40, R52, R40 ;  /* 0x000000283428723e */ /* 0x000fe200000000ff */
[----:B------:R-:W-:Y:S01]  /*3300*/  FMUL R52, R72, R32 ;  /* 0x0000002048347220 */ /* 0x000fe20000400000 */
[----:B------:R-:W-:Y:S01]  /*3310*/  F2FP.F16.F32.PACK_AB R45, R94, R91 ;  /* 0x0000005b5e2d723e */ /* 0x000fe200000000ff */
[----:B------:R-:W-:Y:S01]  /*3320*/  FMUL R11, R89, 1.4426950216293334961 ;  /* 0x3fb8aa3b590b7820 */ /* 0x000fe20000400000 */
[----:B------:R-:W-:Y:S01]  /*3330*/  F2FP.F16.F32.PACK_AB R42, R85, R38 ;  /* 0x00000026552a723e */ /* 0x000fe200000000ff */
[----:B------:R-:W-:Y:S01]  /*3340*/  FMUL R39, R39, 1.4426950216293334961 ;  /* 0x3fb8aa3b27277820 */ /* 0x000fe20000400000 */
[----:B------:R-:W-:Y:S01]  /*3350*/  FADD R32, R86, R35 ;  /* 0x0000002356207221 */ /* 0x000fe20000000000 */
[----:B------:R-:W-:Y:S01]  /*3360*/  FADD R38, R36, R33 ;  /* 0x0000002124267221 */ /* 0x000fe20000000000 */
[----:B0-----:R-:W-:-:S02]  /*3370*/  F2FP.F16.F32.PACK_AB R47, R97, R95 ;  /* 0x0000005f612f723e */ /* 0x001fc400000000ff */
[----:B------:R-:W-:Y:S01]  /*3380*/  LOP3.LUT R89, R4, 0x40, RZ, 0x3c, !PT ;  /* 0x0000004004597812 */ /* 0x000fe200078e3cff */
[----:B------:R-:W-:Y:S01]  /*3390*/  FADD R34, R76, -R0 ;  /* 0x800000004c227221 */ /* 0x000fe20000000000 */
[----:B------:R-:W-:Y:S01]  /*33a0*/  F2FP.F16.F32.PACK_AB R43, R86, R43 ;  /* 0x0000002b562b723e */ /* 0x000fe200000000ff */
[----:B------:R-:W-:Y:S01]  /*33b0*/  FADD R33, R73, R32 ;  /* 0x0000002049217221 */ /* 0x000fe20000000000 */
[----:B------:R0:W-:Y:S01]  /*33c0*/  MUFU.EX2 R76, R39 ;  /* 0x00000027004c7308 */ /* 0x0001e20000000800 */
[C---:B------:R-:W-:Y:S01]  /*33d0*/  FADD R86, R37.reuse, R38 ;  /* 0x0000002625567221 */ /* 0x040fe20000000000 */
[----:B------:R-:W-:Y:S01]  /*33e0*/  F2FP.F16.F32.PACK_AB R32, R37, R36 ;  /* 0x000000242520723e */ /* 0x000fe200000000ff */
[C---:B------:R-:W-:Y:S01]  /*33f0*/  HMMA.16816.F32 R52, R44.reuse, R48, R52 ;  /* 0x000000302c34723c */ /* 0x040fe20000001834 */
[C---:B------:R-:W-:Y:S01]  /*3400*/  FMUL R30, R82.reuse, R30 ;  /* 0x0000001e521e7220 */ /* 0x040fe20000400000 */
[----:B------:R-:W-:Y:S01]  /*3410*/  FMUL R31, R82, R31 ;  /* 0x0000001f521f7220 */ /* 0x000fe20000400000 */
[C---:B------:R-:W-:Y:S01]  /*3420*/  FMUL R28, R72.reuse, R28 ;  /* 0x0000001c481c7220 */ /* 0x040fe20000400000 */
[----:B------:R-:W-:Y:S01]  /*3430*/  FMUL R29, R72, R29 ;  /* 0x0000001d481d7220 */ /* 0x000fe20000400000 */
[----:B0-----:R-:W0:Y:S01]  /*3440*/  LDSM.16.M88.4 R36, [R89+UR8+0x2000] ;  /* 0x002000085924783b */ /* 0x001e220008000200 */
[--C-:B------:R-:W-:Y:S01]  /*3450*/  FADD R81, R81, -R0.reuse ;  /* 0x8000000051517221 */ /* 0x100fe20000000000 */
[----:B------:R-:W1:Y:S03]  /*3460*/  MUFU.EX2 R65, R65 ;  /* 0x0000004100417308 */ /* 0x000e660000000800 */
[----:B------:R-:W-:Y:S01]  /*3470*/  FMUL R81, R81, 1.4426950216293334961 ;  /* 0x3fb8aa3b51517820 */ /* 0x000fe20000400000 */
[----:B--2---:R-:W-:Y:S01]  /*3480*/  HMMA.16816.F32 R44, R44, R24, R28 ;  /* 0x000000182c2c723c */ /* 0x004fe2000000181c */
[----:B------:R-:W2:Y:S01]  /*3490*/  LDSM.16.M88.4 R28, [R89+UR8+0x2800] ;  /* 0x00280008591c783b */ /* 0x000ea20008000200 */
[----:B------:R-:W-:-:S02]  /*34a0*/  FADD R56, R56, -R0 ;  /* 0x8000000038387221 */ /* 0x000fc40000000000 */
[----:B------:R3:W4:Y:S01]  /*34b0*/  MUFU.EX2 R80, R81 ;  /* 0x0000005100507308 */ /* 0x0007220000000800 */
[----:B------:R-:W-:Y:S01]  /*34c0*/  F2FP.F16.F32.PACK_AB R41, R90, R57 ;  /* 0x000000395a29723e */ /* 0x000fe200000000ff */
[----:B------:R-:W-:Y:S01]  /*34d0*/  FADD R88, R74, R33 ;  /* 0x000000214a587221 */ /* 0x000fe20000000000 */
[----:B------:R-:W-:Y:S01]  /*34e0*/  FMUL R56, R56, 1.4426950216293334961 ;  /* 0x3fb8aa3b38387820 */ /* 0x000fe20000400000 */
[----:B------:R-:W-:-:S04]  /*34f0*/  FADD R35, R83, R86 ;  /* 0x0000005653237221 */ /* 0x000fc80000000000 */
[----:B------:R-:W5:Y:S01]  /*3500*/  MUFU.EX2 R66, R66 ;  /* 0x0000004200427308 */ /* 0x000f620000000800 */
[----:B------:R-:W-:Y:S01]  /*3510*/  FADD R49, R69, R88 ;  /* 0x0000005845317221 */ /* 0x000fe20000000000 */
[----:B------:R-:W-:Y:S01]  /*3520*/  F2FP.F16.F32.PACK_AB R33, R74, R73 ;  /* 0x000000494a21723e */ /* 0x000fe200000000ff */
[----:B------:R-:W-:-:S05]  /*3530*/  FMUL R48, R34, 1.4426950216293334961 ;  /* 0x3fb8aa3b22307820 */ /* 0x000fca0000400000 */
[----:B------:R-:W0:Y:S01]  /*3540*/  MUFU.EX2 R75, R75 ;  /* 0x0000004b004b7308 */ /* 0x000e220000000800 */
[C---:B------:R-:W-:Y:S01]  /*3550*/  FADD R74, R84.reuse, R35 ;  /* 0x00000023544a7221 */ /* 0x040fe20000000000 */
[----:B------:R-:W-:Y:S01]  /*3560*/  F2FP.F16.F32.PACK_AB R34, R84, R83 ;  /* 0x000000535422723e */ /* 0x000fe200000000ff */
[----:B------:R-:W-:Y:S05]  /*3570*/  HMMA.16816.F32 R52, R40, R50, R52 ;  /* 0x000000322834723c */ /* 0x000fea0000001834 */
[----:B------:R-:W0:Y:S01]  /*3580*/  MUFU.EX2 R62, R62 ;  /* 0x0000003e003e7308 */ /* 0x000e220000000800 */
[C---:B------:R-:W-:Y:S01]  /*3590*/  FADD R84, R70.reuse, R49 ;  /* 0x0000003146547221 */ /* 0x040fe20000000000 */
[----:B------:R-:W-:Y:S01]  /*35a0*/  FADD R99, R99, -R0 ;  /* 0x8000000063637221 */ /* 0x000fe20000000000 */
[----:B------:R-:W-:-:S05]  /*35b0*/  F2FP.F16.F32.PACK_AB R35, R70, R69 ;  /* 0x000000454623723e */ /* 0x000fca00000000ff */
[----:B------:R0:W2:Y:S01]  /*35c0*/  MUFU.EX2 R77, R56 ;  /* 0x00000038004d7308 */ /* 0x0000a20000000800 */
[----:B------:R-:W-:Y:S01]  /*35d0*/  FADD R51, R79, R74 ;  /* 0x0000004a4f337221 */ /* 0x000fe20000000000 */
[----:B-1----:R-:W-:-:S06]  /*35e0*/  FADD R69, R65, R84 ;  /* 0x0000005441457221 */ /* 0x002fcc0000000000 */
[----:B------:R-:W1:Y:S01]  /*35f0*/  MUFU.EX2 R63, R63 ;  /* 0x0000003f003f7308 */ /* 0x000e620000000800 */
[----:B---3--:R-:W-:Y:S01]  /*3600*/  FMUL R81, R99, 1.4426950216293334961 ;  /* 0x3fb8aa3b63517820 */ /* 0x008fe20000400000 */
[--C-:B------:R-:W-:Y:S01]  /*3610*/  FADD R93, R93, -R0.reuse ;  /* 0x800000005d5d7221 */ /* 0x100fe20000000000 */
[----:B----4-:R-:W-:Y:S01]  /*3620*/  FADD R50, R80, R51 ;  /* 0x0000003350327221 */ /* 0x010fe20000000000 */
[----:B------:R-:W-:Y:S01]  /*3630*/  HMMA.16816.F32 R44, R40, R26, R44 ;  /* 0x0000001a282c723c */ /* 0x000fe2000000182c */
[----:B-----5:R-:W-:Y:S01]  /*3640*/  FADD R69, R66, R69 ;  /* 0x0000004542457221 */ /* 0x020fe20000000000 */
[----:B0-----:R-:W-:Y:S02]  /*3650*/  FMUL R56, R93, 1.4426950216293334961 ;  /* 0x3fb8aa3b5d387820 */ /* 0x001fe40000400000 */
[----:B------:R-:W0:Y:S01]  /*3660*/  MUFU.EX2 R60, R60 ;  /* 0x0000003c003c7308 */ /* 0x000e220000000800 */
[----:B------:R-:W-:Y:S01]  /*3670*/  FADD R87, R87, -R0 ;  /* 0x8000000057577221 */ /* 0x000fe20000000000 */
[----:B------:R-:W-:Y:S01]  /*3680*/  FADD R50, R75, R50 ;  /* 0x000000324b327221 */ /* 0x000fe20000000000 */
[----:B------:R-:W-:-:S05]  /*3690*/  FADD R40, R62, R69 ;  /* 0x000000453e287221 */ /* 0x000fca0000000000 */
[----:B------:R-:W-:Y:S01]  /*36a0*/  MUFU.EX2 R21, R21 ;  /* 0x0000001500157308 */ /* 0x000fe20000000800 */
[----:B------:R-:W-:Y:S01]  /*36b0*/  FMUL R87, R87, 1.4426950216293334961 ;  /* 0x3fb8aa3b57577820 */ /* 0x000fe20000400000 */
[----:B--2---:R-:W-:Y:S01]  /*36c0*/  FADD R41, R77, R50 ;  /* 0x000000324d297221 */ /* 0x004fe20000000000 */
[----:B-1----:R-:W-:-:S05]  /*36d0*/  FADD R50, R63, R40 ;  /* 0x000000283f327221 */ /* 0x002fca0000000000 */
[----:B------:R-:W1:Y:S01]  /*36e0*/  MUFU.EX2 R81, R81 ;  /* 0x0000005100517308 */ /* 0x000e620000000800 */
[--C-:B------:R-:W-:Y:S01]  /*36f0*/  FADD R27, R64, -R0.reuse ;  /* 0x80000000401b7221 */ /* 0x100fe20000000000 */
[----:B------:R-:W-:Y:S01]  /*3700*/  FADD R24, R71, -R0 ;  /* 0x8000000047187221 */ /* 0x000fe20000000000 */
[----:B------:R-:W-:Y:S05]  /*3710*/  HMMA.16816.F32 R52, R32, R36, R52 ;  /* 0x000000242034723c */ /* 0x000fea0000001834 */
[----:B------:R-:W2:Y:S01]  /*3720*/  MUFU.EX2 R22, R22 ;  /* 0x0000001600167308 */ /* 0x000ea20000000800 */
[----:B------:R-:W-:-:S07]  /*3730*/  FADD R37, R59, R50 ;  /* 0x000000323b257221 */ /* 0x000fce0000000000 */
[----:B------:R-:W-:Y:S01]  /*3740*/  MUFU.EX2 R56, R56 ;  /* 0x0000003800387308 */ /* 0x000fe20000000800 */
[----:B------:R-:W-:Y:S01]  /*3750*/  FMUL R42, R27, 1.4426950216293334961 ;  /* 0x3fb8aa3b1b2a7820 */ /* 0x000fe20000400000 */
[----:B------:R-:W-:Y:S01]  /*3760*/  FMUL R25, R24, 1.4426950216293334961 ;  /* 0x3fb8aa3b18197820 */ /* 0x000fe20000400000 */
[----:B------:R-:W-:-:S05]  /*3770*/  F2FP.F16.F32.PACK_AB R27, R63, R62 ;  /* 0x0000003e3f1b723e */ /* 0x000fca00000000ff */
[----:B------:R-:W3:Y:S01]  /*3780*/  MUFU.EX2 R9, R9 ;  /* 0x0000000900097308 */ /* 0x000ee20000000800 */
[----:B------:R-:W-:Y:S01]  /*3790*/  FADD R24, R68, -R0 ;  /* 0x8000000044187221 */ /* 0x000fe20000000000 */
[----:B------:R-:W-:Y:S01]  /*37a0*/  FADD R40, R78, R41 ;  /* 0x000000294e287221 */ /* 0x000fe20000000000 */
[----:B0-----:R-:W-:-:S05]  /*37b0*/  FADD R62, R60, R37 ;  /* 0x000000253c3e7221 */ /* 0x001fca0000000000 */
[----:B------:R-:W0:Y:S01]  /*37c0*/  MUFU.EX2 R57, R87 ;  /* 0x0000005700397308 */ /* 0x000e220000000800 */
[----:B------:R-:W-:Y:S01]  /*37d0*/  FADD R41, R61, -R0 ;  /* 0x800000003d297221 */ /* 0x000fe20000000000 */
[----:B------:R-:W-:Y:S01]  /*37e0*/  HMMA.16816.F32 R44, R32, R28, R44 ;  /* 0x0000001c202c723c */ /* 0x000fe2000000182c */
[----:B------:R-:W-:-:S05]  /*37f0*/  FMUL R49, R24, 1.4426950216293334961 ;  /* 0x3fb8aa3b18317820 */ /* 0x000fca0000400000 */
[----:B------:R4:W5:Y:S01]  /*3800*/  MUFU.EX2 R71, R48 ;  /* 0x0000003000477308 */ /* 0x0009620000000800 */
[----:B-1----:R-:W-:Y:S01]  /*3810*/  FADD R43, R81, R40 ;  /* 0x00000028512b7221 */ /* 0x002fe20000000000 */
[----:B------:R-:W-:Y:S01]  /*3820*/  FADD R29, R21, R62 ;  /* 0x0000003e151d7221 */ /* 0x000fe20000000000 */
[----:B------:R-:W-:Y:S01]  /*3830*/  FMUL R36, R41, 1.4426950216293334961 ;  /* 0x3fb8aa3b29247820 */ /* 0x000fe20000400000 */
[----:B------:R-:W-:Y:S01]  /*3840*/  LDSM.16.M88.4 R32, [R4+UR8+0x2880] ;  /* 0x002880080420783b */ /* 0x000fe20008000200 */
[----:B----4-:R-:W-:-:S03]  /*3850*/  FADD R48, R67, -R0 ;  /* 0x8000000043307221 */ /* 0x010fc60000000000 */
[----:B------:R-:W1:Y:S01]  /*3860*/  MUFU.EX2 R11, R11 ;  /* 0x0000000b000b7308 */ /* 0x000e620000000800 */
[----:B------:R-:W-:Y:S01]  /*3870*/  FMUL R48, R48, 1.4426950216293334961 ;  /* 0x3fb8aa3b30307820 */ /* 0x000fe20000400000 */
[----:B------:R-:W-:Y:S01]  /*3880*/  F2FP.F16.F32.PACK_AB R41, R60, R59 ;  /* 0x0000003b3c29723e */ /* 0x000fe200000000ff */
[----:B--2---:R-:W-:-:S05]  /*3890*/  FADD R60, R22, R29 ;  /* 0x0000001d163c7221 */ /* 0x004fca0000000000 */
[----:B------:R-:W-:Y:S01]  /*38a0*/  MUFU.EX2 R12, R12 ;  /* 0x0000000c000c7308 */ /* 0x000fe20000000800 */
[----:B------:R-:W-:Y:S01]  /*38b0*/  F2FP.F16.F32.PACK_AB R24, R80, R79 ;  /* 0x0000004f5018723e */ /* 0x000fe200000000ff */
[----:B---3--:R-:W-:Y:S01]  /*38c0*/  FADD R37, R9, R60 ;  /* 0x0000003c09257221 */ /* 0x008fe20000000000 */
[----:B------:R-:W-:-:S05]  /*38d0*/  F2FP.F16.F32.PACK_AB R26, R77, R75 ;  /* 0x0000004b4d1a723e */ /* 0x000fca00000000ff */
[----:B------:R2:W3:Y:S08]  /*38e0*/  MUFU.EX2 R68, R25 ;  /* 0x0000001900447308 */ /* 0x0004f00000000800 */
[----:B------:R4:W-:Y:S01]  /*38f0*/  MUFU.EX2 R61, R42 ;  /* 0x0000002a003d7308 */ /* 0x0009e20000000800 */
[----:B--2---:R-:W-:-:S07]  /*3900*/  F2FP.F16.F32.PACK_AB R25, R66, R65 ;  /* 0x000000414219723e */ /* 0x004fce00000000ff */
[----:B------:R-:W2:Y:S01]  /*3910*/  MUFU.EX2 R67, R49 ;  /* 0x0000003100437308 */ /* 0x000ea20000000800 */
[----:B----4-:R-:W-:Y:S01]  /*3920*/  FADD R42, R56, R43 ;  /* 0x0000002b382a7221 */ /* 0x010fe20000000000 */
[----:B------:R-:W-:-:S03]  /*3930*/  F2FP.F16.F32.PACK_AB R43, R22, R21 ;  /* 0x00000015162b723e */ /* 0x000fc600000000ff */
[----:B0-----:R-:W-:-:S03]  /*3940*/  FADD R29, R57, R42 ;  /* 0x0000002a391d7221 */ /* 0x001fc60000000000 */
[----:B------:R0:W-:Y:S01]  /*3950*/  MUFU.EX2 R64, R48 ;  /* 0x0000003000407308 */ /* 0x0001e20000000800 */
[----:B------:R-:W-:Y:S01]  /*3960*/  F2FP.F16.F32.PACK_AB R42, R57, R56 ;  /* 0x00000038392a723e */ /* 0x000fe200000000ff */
[----:B------:R-:W-:Y:S01]  /*3970*/  FADD R22, R76, R29 ;  /* 0x0000001d4c167221 */ /* 0x000fe20000000000 */
[----:B------:R-:W-:-:S05]  /*3980*/  FADD R56, R10, R37 ;  /* 0x000000250a387221 */ /* 0x000fca0000000000 */
[----:B------:R-:W4:Y:S01]  /*3990*/  MUFU.EX2 R13, R13 ;  /* 0x0000000d000d7308 */ /* 0x000f220000000800 */
[----:B0-----:R-:W0:Y:S01]  /*39a0*/  LDSM.16.M88.4 R48, [R4+UR8+0x2080] ;  /* 0x002080080430783b */ /* 0x001e220008000200 */
[----:B------:R-:W-:Y:S01]  /*39b0*/  FADD R58, R58, -R0 ;  /* 0x800000003a3a7221 */ /* 0x000fe20000000000 */
[----:B------:R-:W-:Y:S05]  /*39c0*/  HMMA.16816.F32 R52, R24, R38, R52 ;  /* 0x000000261834723c */ /* 0x000fea0000001834 */
[----:B------:R-:W2:Y:S01]  /*39d0*/  MUFU.EX2 R14, R14 ;  /* 0x0000000e000e7308 */ /* 0x000ea20000000800 */
[----:B-----5:R-:W-:Y:S01]  /*39e0*/  FADD R37, R71, R22 ;  /* 0x0000001647257221 */ /* 0x020fe20000000000 */
[----:B-1----:R-:W-:Y:S01]  /*39f0*/  FADD R39, R11, R56 ;  /* 0x000000380b277221 */ /* 0x002fe20000000000 */
[----:B------:R-:W-:-:S05]  /*3a00*/  FMUL R58, R58, 1.4426950216293334961 ;  /* 0x3fb8aa3b3a3a7820 */ /* 0x000fca0000400000 */
[----:B------:R-:W1:Y:S01]  /*3a10*/  MUFU.EX2 R15, R15 ;  /* 0x0000000f000f7308 */ /* 0x000e620000000800 */
[----:B------:R-:W-:Y:S01]  /*3a20*/  FADD R28, R23, -R0 ;  /* 0x80000000171c7221 */ /* 0x000fe20000000000 */
[----:B---3--:R-:W-:Y:S01]  /*3a30*/  FADD R22, R68, R37 ;  /* 0x0000002544167221 */ /* 0x008fe20000000000 */
[----:B------:R-:W-:Y:S01]  /*3a40*/  FADD R38, R12, R39 ;  /* 0x000000270c267221 */ /* 0x000fe20000000000 */
[----:B------:R-:W-:Y:S04]  /*3a50*/  HMMA.16816.F32 R44, R24, R30, R44 ;  /* 0x0000001e182c723c */ /* 0x000fe8000000182c */
[----:B------:R-:W-:Y:S01]  /*3a60*/  MUFU.EX2 R16, R16 ;  /* 0x0000001000107308 */ /* 0x000fe20000000800 */
[----:B------:R-:W-:Y:S01]  /*3a70*/  FMUL R28, R28, 1.4426950216293334961 ;  /* 0x3fb8aa3b1c1c7820 */ /* 0x000fe20000400000 */
[----:B--2---:R-:W-:Y:S01]  /*3a80*/  FADD R37, R67, R22 ;  /* 0x0000001643257221 */ /* 0x004fe20000000000 */
[----:B----4-:R-:W-:-:S05]  /*3a90*/  FADD R25, R13, R38 ;  /* 0x000000260d197221 */ /* 0x010fca0000000000 */
[----:B------:R-:W2:Y:S01]  /*3aa0*/  MUFU.EX2 R36, R36 ;  /* 0x0000002400247308 */ /* 0x000ea20000000800 */
[----:B------:R-:W-:Y:S01]  /*3ab0*/  FADD R21, R6, -R0 ;  /* 0x8000000006157221 */ /* 0x000fe20000000000 */
[----:B------:R-:W-:Y:S01]  /*3ac0*/  FADD R24, R64, R37 ;  /* 0x0000002540187221 */ /* 0x000fe20000000000 */
[----:B------:R-:W-:-:S05]  /*3ad0*/  FADD R26, R14, R25 ;  /* 0x000000190e1a7221 */ /* 0x000fca0000000000 */
[----:B------:R-:W3:Y:S01]  /*3ae0*/  MUFU.EX2 R17, R17 ;  /* 0x0000001100117308 */ /* 0x000ee20000000800 */
[----:B------:R-:W-:-:S07]  /*3af0*/  FMUL R29, R21, 1.4426950216293334961 ;  /* 0x3fb8aa3b151d7820 */ /* 0x000fce0000400000 */
[----:B------:R-:W4:Y:S01]  /*3b00*/  MUFU.EX2 R23, R58 ;  /* 0x0000003a00177308 */ /* 0x000f220000000800 */
[----:B------:R-:W-:Y:S01]  /*3b10*/  FADD R21, R7, -R0 ;  /* 0x8000000007157221 */ /* 0x000fe20000000000 */
[----:B------:R-:W-:Y:S01]  /*3b20*/  FADD R25, R61, R24 ;  /* 0x000000183d197221 */ /* 0x000fe20000000000 */
[----:B-1----:R-:W-:-:S05]  /*3b30*/  FADD R27, R15, R26 ;  /* 0x0000001a0f1b7221 */ /* 0x002fca0000000000 */
[----:B------:R1:W5:Y:S01]  /*3b40*/  MUFU.EX2 R6, R28 ;  /* 0x0000001c00067308 */ /* 0x0003620000000800 */
[----:B------:R-:W-:Y:S01]  /*3b50*/  FMUL R21, R21, 1.4426950216293334961 ;  /* 0x3fb8aa3b15157820 */ /* 0x000fe20000400000 */
[----:B------:R-:W-:Y:S01]  /*3b60*/  FADD R22, R8, -R0 ;  /* 0x8000000008167221 */ /* 0x000fe20000000000 */
[----:B--2---:R-:W-:Y:S01]  /*3b70*/  FADD R24, R36, R25 ;  /* 0x0000001924187221 */ /* 0x004fe20000000000 */
[----:B------:R-:W-:Y:S02]  /*3b80*/  F2FP.F16.F32.PACK_AB R40, R81, R78 ;  /* 0x0000004e5128723e */ /* 0x000fe400000000ff */
[----:B------:R-:W-:Y:S02]  /*3b90*/  FMUL R22, R22, 1.4426950216293334961 ;  /* 0x3fb8aa3b16167820 */ /* 0x000fe40000400000 */
[----:B------:R4:W2:Y:S01]  /*3ba0*/  MUFU.EX2 R7, R29 ;  /* 0x0000001d00077308 */ /* 0x0008a20000000800 */
[----:B-1----:R-:W-:-:S04]  /*3bb0*/  FADD R28, R16, R27 ;  /* 0x0000001b101c7221 */ /* 0x002fc80000000000 */
[----:B---3--:R-:W-:-:S03]  /*3bc0*/  FADD R31, R17, R28 ;  /* 0x0000001c111f7221 */ /* 0x008fc60000000000 */
[----:B------:R-:W1:Y:S01]  /*3bd0*/  MUFU.EX2 R21, R21 ;  /* 0x0000001500157308 */ /* 0x000e620000000800 */
[----:B----4-:R-:W-:Y:S01]  /*3be0*/  FADD R29, R23, R24 ;  /* 0x00000018171d7221 */ /* 0x010fe20000000000 */
[----:B------:R-:W-:Y:S01]  /*3bf0*/  F2FP.F16.F32.PACK_AB R9, R10, R9 ;  /* 0x000000090a09723e */ /* 0x000fe200000000ff */
[----:B------:R-:W-:Y:S01]  /*3c00*/  FADD R38, R18, R31 ;  /* 0x0000001f12267221 */ /* 0x000fe20000000000 */
[C---:B0-----:R-:W-:Y:S01]  /*3c10*/  HMMA.16816.F32 R52, R40.reuse, R48, R52 ;  /* 0x000000302834723c */ /* 0x041fe20000001834 */
[----:B-----5:R-:W-:Y:S01]  /*3c20*/  FADD R10, R6, R29 ;  /* 0x0000001d060a7221 */ /* 0x020fe20000000000 */
[----:B------:R-:W0:Y:S02]  /*3c30*/  LDSM.16.M88.4 R24, [R89+UR8+0x2080] ;  /* 0x002080085918783b */ /* 0x000e240008000200 */
[----:B------:R-:W3:Y:S02]  /*3c40*/  MUFU.EX2 R22, R22 ;  /* 0x0000001600167308 */ /* 0x000ee40000000800 */
[----:B------:R-:W-:Y:S02]  /*3c50*/  LDSM.16.M88.4 R28, [R89+UR8+0x2880] ;  /* 0x00288008591c783b */ /* 0x000fe40008000200 */
[----:B------:R-:W-:Y:S01]  /*3c60*/  HMMA.16816.F32 R44, R40, R32, R44 ;  /* 0x00000020282c723c */ /* 0x000fe2000000182c */
[----:B--2---:R-:W-:Y:S01]  /*3c70*/  FADD R32, R7, R10 ;  /* 0x0000000a07207221 */ /* 0x004fe20000000000 */
[----:B------:R-:W-:Y:S01]  /*3c80*/  FADD R37, R19, R38 ;  /* 0x0000002613257221 */ /* 0x000fe20000000000 */
[----:B------:R-:W-:-:S02]  /*3c90*/  F2FP.F16.F32.PACK_AB R8, R71, R76 ;  /* 0x0000004c4708723e */ /* 0x000fc400000000ff */
[----:B-1----:R-:W-:Y:S01]  /*3ca0*/  FADD R33, R21, R32 ;  /* 0x0000002015217221 */ /* 0x002fe20000000000 */
[----:B------:R-:W-:Y:S02]  /*3cb0*/  F2FP.F16.F32.PACK_AB R10, R67, R68 ;  /* 0x00000044430a723e */ /* 0x000fe400000000ff */
[----:B------:R-:W-:Y:S01]  /*3cc0*/  F2FP.F16.F32.PACK_AB R11, R12, R11 ;  /* 0x0000000b0c0b723e */ /* 0x000fe200000000ff */
[----:B------:R-:W-:Y:S01]  /*3cd0*/  FADD R37, R20, R37 ;  /* 0x0000002514257221 */ /* 0x000fe20000000000 */
[----:B---3--:R-:W-:-:S04]  /*3ce0*/  FADD R33, R22, R33 ;  /* 0x0000002116217221 */ /* 0x008fc80000000000 */
[----:B------:R-:W1:Y:S01]  /*3cf0*/  SHFL.BFLY PT, R38, R37, 0x2, 0x1f ;  /* 0x0c401f0025267f89 */ /* 0x000e6200000e0000 */
[C---:B------:R-:W-:Y:S03]  /*3d00*/  HMMA.16816.F32 R52, R8.reuse, R50, R52 ;  /* 0x000000320834723c */ /* 0x040fe60000001834 */
[----:B------:R-:W2:Y:S05]  /*3d10*/  SHFL.BFLY PT, R32, R33, 0x2, 0x1f ;  /* 0x0c401f0021207f89 */ /* 0x000eaa00000e0000 */
[----:B------:R-:W-:Y:S01]  /*3d20*/  HMMA.16816.F32 R44, R8, R34, R44 ;  /* 0x00000022082c723c */ /* 0x000fe2000000182c */
[----:B------:R-:W-:-:S02]  /*3d30*/  F2FP.F16.F32.PACK_AB R13, R14, R13 ;  /* 0x0000000d0e0d723e */ /* 0x000fc400000000ff */
[----:B------:R-:W-:Y:S02]  /*3d40*/  F2FP.F16.F32.PACK_AB R12, R61, R64 ;  /* 0x000000403d0c723e */ /* 0x000fe400000000ff */
[----:B------:R-:W-:Y:S02]  /*3d50*/  F2FP.F16.F32.PACK_AB R14, R23, R36 ;  /* 0x00000024170e723e */ /* 0x000fe400000000ff */
[----:B------:R-:W-:-:S07]  /*3d60*/  F2FP.F16.F32.PACK_AB R15, R16, R15 ;  /* 0x0000000f100f723e */ /* 0x000fce00000000ff */
[----:B0-----:R-:W-:Y:S01]  /*3d70*/  HMMA.16816.F32 R52, R12, R24, R52 ;  /* 0x000000180c34723c */ /* 0x001fe20000001834 */
[----:B-1----:R-:W-:-:S07]  /*3d80*/  FADD R38, R37, R38 ;  /* 0x0000002625267221 */ /* 0x002fce0000000000 */
[----:B------:R-:W-:Y:S01]  /*3d90*/  HMMA.16816.F32 R44, R12, R28, R44 ;  /* 0x0000001c0c2c723c */ /* 0x000fe2000000182c */
[----:B--2---:R-:W-:Y:S01]  /*3da0*/  FADD R8, R33, R32 ;  /* 0x0000002021087221 */ /* 0x004fe20000000000 */
[----:B------:R-:W0:Y:S01]  /*3db0*/  SHFL.BFLY PT, R11, R38, 0x1, 0x1f ;  /* 0x0c201f00260b7f89 */ /* 0x000e2200000e0000 */
[----:B------:R-:W-:-:S03]  /*3dc0*/  F2FP.F16.F32.PACK_AB R17, R18, R17 ;  /* 0x000000111211723e */ /* 0x000fc600000000ff */
[----:B------:R-:W1:Y:S01]  /*3dd0*/  SHFL.BFLY PT, R9, R8, 0x1, 0x1f ;  /* 0x0c201f0008097f89 */ /* 0x000e6200000e0000 */
[----:B------:R-:W-:Y:S02]  /*3de0*/  F2FP.F16.F32.PACK_AB R16, R7, R6 ;  /* 0x000000060710723e */ /* 0x000fe400000000ff */
[----:B------:R-:W-:Y:S02]  /*3df0*/  F2FP.F16.F32.PACK_AB R18, R22, R21 ;  /* 0x000000151612723e */ /* 0x000fe400000000ff */
[----:B------:R-:W-:Y:S01]  /*3e00*/  F2FP.F16.F32.PACK_AB R19, R20, R19 ;  /* 0x000000131413723e */ /* 0x000fe200000000ff */
[----:B------:R-:W-:-:S04]  /*3e10*/  UIADD3 UR6, UP0, UPT, UR6, 0x80, URZ ;  /* 0x0000008006067890 */ /* 0x000fc8000ff1e0ff */
[----:B------:R-:W-:Y:S02]  /*3e20*/  UIADD3.X UR7, UPT, UPT, URZ, UR7, URZ, UP0, !UPT ;  /* 0x00000007ff077290 */ /* 0x000fe400087fe4ff */
[----:B------:R-:W-:Y:S01]  /*3e30*/  HMMA.16816.F32 R32, R16, R26, R52 ;  /* 0x0000001a1020723c */ /* 0x000fe20000001834 */
[----:B------:R-:W-:-:S07]  /*3e40*/  UISETP.GE.U32.AND UP0, UPT, UR6, UR16, UPT ;  /* 0x000000100600728c */ /* 0x000fce000bf06070 */
[----:B------:R-:W-:Y:S01]  /*3e50*/  HMMA.16816.F32 R28, R16, R30, R44 ;  /* 0x0000001e101c723c */ /* 0x000fe2000000182c */
[----:B------:R-:W-:Y:S01]  /*3e60*/  UISETP.GE.U32.AND.EX UP0, UPT, UR7, URZ, UPT, UP0 ;  /* 0x000000ff0700728c */ /* 0x000fe2000bf06100 */
[----:B0-----:R-:W-:Y:S01]  /*3e70*/  FADD R11, R38, R11 ;  /* 0x0000000b260b7221 */ /* 0x001fe20000000000 */
[----:B-1----:R-:W-:Y:S01]  /*3e80*/  FADD R9, R8, R9 ;  /* 0x0000000908097221 */ /* 0x002fe20000000000 */
[----:B------:R-:W-:Y:S02]  /*3e90*/  IMAD.MOV.U32 R24, RZ, RZ, R0 ;  /* 0x000000ffff187224 */ /* 0x000fe400078e0000 */
[----:B------:R-:W-:Y:S01]  /*3ea0*/  FFMA R108, R82, R108, R11 ;  /* 0x0000006c526c7223 */ /* 0x000fe2000000000b */
[----:B------:R-:W-:Y:S02]  /*3eb0*/  IMAD.MOV.U32 R20, RZ, RZ, R2 ;  /* 0x000000ffff147224 */ /* 0x000fe400078e0002 */
[----:B------:R-:W-:Y:S01]  /*3ec0*/  FFMA R109, R72, R109, R9 ;  /* 0x0000006d486d7223 */ /* 0x000fe20000000009 */
[----:B------:R-:W-:-:S02]  /*3ed0*/  ULEA UR5, UR13, UR5, 0x7 ;  /* 0x000000050d057291 */ /* 0x000fc4000f8e38ff */
[----:B------:R-:W-:Y:S01]  /*3ee0*/  ULEA UR4, UR11, UR4, 0x7 ;  /* 0x000000040b047291 */ /* 0x000fe2000f8e38ff */
[----:B------:R-:W-:Y:S11]  /*3ef0*/  BRA.U !UP0, `(.L_x_1) ;  /* 0xffffffcd08407547 */ /* 0x000ff6000b83ffff */
.L_x_0:
[----:B------:R-:W0:Y:S01]  /*3f00*/  S2R R3, SR_TID.X ;  /* 0x0000000000037919 */ /* 0x000e220000002100 */
[----:B------:R-:W1:Y:S01]  /*3f10*/  S2UR UR5, SR_CgaCtaId ;  /* 0x00000000000579c3 */ /* 0x000e620000008800 */
[----:B------:R-:W-:Y:S01]  /*3f20*/  UMOV UR4, 0x400 ;  /* 0x0000040000047882 */ /* 0x000fe20000000000 */
[C---:B------:R-:W-:Y:S01]  /*3f30*/  FSETP.GEU.AND P2, PT, R109.reuse, 1.175494350822287508e-38, PT ;  /* 0x008000006d00780b */ /* 0x040fe20003f4e000 */
[----:B------:R-:W2:Y:S01]  /*3f40*/  S2R R38, SR_TID.X ;  /* 0x0000000000267919 */ /* 0x000ea20000002100 */
[C---:B------:R-:W-:Y:S02]  /*3f50*/  FSETP.GT.AND P1, PT, |R109|.reuse, 8.50705917302346158658e+37, PT ;  /* 0x7e8000006d00780b */ /* 0x040fe40003f24200 */
[----:B------:R-:W-:Y:S02]  /*3f60*/  FSETP.GEU.AND P4, PT, |R109|, 1.175494350822287508e-38, PT ;  /* 0x008000006d00780b */ /* 0x000fe40003f8e200 */
[----:B------:R-:W-:Y:S01]  /*3f70*/  BAR.SYNC.DEFER_BLOCKING 0x0 ;  /* 0x0000000000007b1d */ /* 0x000fe20000010000 */
[----:B------:R-:W-:-:S02]  /*3f80*/  FSETP.GT.AND P0, PT, |R108|, 8.50705917302346158658e+37, PT ;  /* 0x7e8000006c00780b */ /* 0x000fc40003f04200 */
[----:B------:R-:W-:-:S05]  /*3f90*/  FSETP.GEU.AND P3, PT, |R108|, 1.175494350822287508e-38, PT ;  /* 0x008000006c00780b */ /* 0x000fca0003f6e200 */
[----:B------:R-:W3:Y:S01]  /*3fa0*/  LDC.64 R22, c[0x0][0x398] ;  /* 0x0000e600ff167b82 */ /* 0x000ee20000000a00 */
[----:B------:R-:W4:Y:S01]  /*3fb0*/  S2R R37, SR_CTAID.X ;  /* 0x0000000000257919 */ /* 0x000f220000002500 */
[----:B------:R-:W-:Y:S01]  /*3fc0*/  @P1 FMUL R29, R29, 0.25 ;  /* 0x3e8000001d1d1820 */ /* 0x000fe20000400000 */
[----:B------:R-:W-:Y:S01]  /*3fd0*/  @P1 FMUL R28, R28, 0.25 ;  /* 0x3e8000001c1c1820 */ /* 0x000fe20000400000 */
[----:B------:R-:W-:Y:S01]  /*3fe0*/  @P1 FMUL R33, R33, 0.25 ;  /* 0x3e80000021211820 */ /* 0x000fe20000400000 */
[----:B------:R-:W-:Y:S01]  /*3ff0*/  @P1 FMUL R32, R32, 0.25 ;  /* 0x3e80000020201820 */ /* 0x000fe20000400000 */
[----:B------:R-:W-:Y:S01]  /*4000*/  @!P4 FMUL R29, R29, 16777216 ;  /* 0x4b8000001d1dc820 */ /* 0x000fe20000400000 */
[----:B------:R-:W-:Y:S01]  /*4010*/  @!P4 FMUL R28, R28, 16777216 ;  /* 0x4b8000001c1cc820 */ /* 0x000fe20000400000 */
[----:B------:R-:W-:Y:S01]  /*4020*/  @!P4 FMUL R33, R33, 16777216 ;  /* 0x4b8000002121c820 */ /* 0x000fe20000400000 */
[----:B-1----:R-:W-:Y:S01]  /*4030*/  ULEA UR6, UR5, UR4, 0x18 ;  /* 0x0000000405067291 */ /* 0x002fe2000f8ec0ff */
[----:B------:R-:W-:Y:S01]  /*4040*/  @!P4 FMUL R32, R32, 16777216 ;  /* 0x4b8000002020c820 */ /* 0x000fe20000400000 */
[----:B------:R-:W-:Y:S01]  /*4050*/  @P0 FMUL R31, R31, 0.25 ;  /* 0x3e8000001f1f0820 */ /* 0x000fe20000400000 */
[----:B------:R-:W-:Y:S01]  /*4060*/  @P0 FMUL R30, R30, 0.25 ;  /* 0x3e8000001e1e0820 */ /* 0x000fe20000400000 */
[----:B------:R-:W-:Y:S01]  /*4070*/  @P0 FMUL R35, R35, 0.25 ;  /* 0x3e80000023230820 */ /* 0x000fe20000400000 */
[----:B------:R-:W-:Y:S01]  /*4080*/  @P0 FMUL R34, R34, 0.25 ;  /* 0x3e80000022220820 */ /* 0x000fe20000400000 */
[----:B------:R-:W-:Y:S01]  /*4090*/  @!P3 FMUL R31, R31, 16777216 ;  /* 0x4b8000001f1fb820 */ /* 0x000fe20000400000 */
[----:B0-----:R-:W-:Y:S01]  /*40a0*/  LOP3.LUT R8, R3, 0x7, RZ, 0xc0, !PT ;  /* 0x0000000703087812 */ /* 0x001fe200078ec0ff */
[----:B------:R-:W-:Y:S01]  /*40b0*/  FMUL R3, R109, 8388608 ;  /* 0x4b0000006d037820 */ /* 0x000fe20000400000 */
[----:B------:R-:W-:Y:S01]  /*40c0*/  @!P3 FMUL R30, R30, 16777216 ;  /* 0x4b8000001e1eb820 */ /* 0x000fe20000400000 */
[----:B------:R-:W-:Y:S01]  /*40d0*/  @!P3 FMUL R35, R35, 16777216 ;  /* 0x4b8000002323b820 */ /* 0x000fe20000400000 */
[----:B--2---:R-:W-:Y:S01]  /*40e0*/  IMAD.SHL.U32 R7, R38, 0x4, RZ ;  /* 0x0000000426077824 */ /* 0x004fe200078e00ff */
[----:B------:R-:W-:Y:S01]  /*40f0*/  LEA R5, R8, UR6, 0x4 ;  /* 0x0000000608057c11 */ /* 0x000fe2000f8e20ff */
[----:B------:R-:W-:Y:S01]  /*4100*/  @!P3 FMUL R34, R34, 16777216 ;  /* 0x4b8000002222b820 */ /* 0x000fe20000400000 */
[----:B------:R-:W-:Y:S01]  /*4110*/  LOP3.LUT R6, R38, 0x8, RZ, 0xc0, !PT ;  /* 0x0000000826067812 */ /* 0x000fe200078ec0ff */
[----:B------:R-:W0:Y:S01]  /*4120*/  LDCU.64 UR4, c[0x0][0x3e0] ;  /* 0x00007c00ff0477ac */ /* 0x000e220008000a00 */
[----:B------:R-:W-:Y:S01]  /*4130*/  FSEL R26, R3, R109, !P2 ;  /* 0x0000006d031a7208 */ /* 0x000fe20005000000 */
[--C-:B------:R-:W-:Y:S01]  /*4140*/  IMAD R8, R8, -0x8, R5.reuse ;  /* 0xfffffff808087824 */ /* 0x100fe200078e0205 */
[----:B------:R-:W-:Y:S01]  /*4150*/  LOP3.LUT R7, R7, 0x3c0, RZ, 0xc0, !PT ;  /* 0x000003c007077812 */ /* 0x000fe200078ec0ff */
[----:B------:R-:W-:Y:S01]  /*4160*/  IMAD R5, R6, 0x200, R5 ;  /* 0x0000020006057824 */ /* 0x000fe200078e0205 */
[----:B------:R-:W-:Y:S01]  /*4170*/  LOP3.LUT R4, R38, 0x1f0, RZ, 0xc0, !PT ;  /* 0x000001f026047812 */ /* 0x000fe200078ec0ff */
[----:B------:R-:W-:-:S02]  /*4180*/  VIADD R3, R26, 0xc0cafb0d ;  /* 0xc0cafb0d1a037836 */ /* 0x000fc40000000000 */
[----:B------:R-:W-:Y:S01]  /*4190*/  @P1 FMUL R109, R109, 0.25 ;  /* 0x3e8000006d6d1820 */ /* 0x000fe20000400000 */
[----:B------:R-:W-:Y:S01]  /*41a0*/  IMAD.IADD R9, R7, 0x1, R8 ;  /* 0x0000000107097824 */ /* 0x000fe200078e0208 */
[----:B------:R-:W-:Y:S01]  /*41b0*/  ISETP.GE.U32.AND P1, PT, R26, 0x7f800000, PT ;  /* 0x7f8000001a00780c */ /* 0x000fe20003f26070 */
[----:B------:R-:W-:Y:S01]  /*41c0*/  IMAD R21, R4, 0x8, R5 ;  /* 0x0000000804157824 */ /* 0x000fe200078e0205 */
[----:B------:R-:W-:Y:S01]  /*41d0*/  LOP3.LUT R5, R3, 0xff800000, RZ, 0xc0, !PT ;  /* 0xff80000003057812 */ /* 0x000fe200078ec0ff */
[----:B------:R-:W-:Y:S01]  /*41e0*/  @!P4 FMUL R109, R109, 16777216 ;  /* 0x4b8000006d6dc820 */ /* 0x000fe20000400000 */
[----:B------:R-:W-:Y:S01]  /*41f0*/  LEA.HI R3, R6, R9, RZ, 0x1f ;  /* 0x0000000906037211 */ /* 0x000fe200078ff8ff */
[C---:B------:R-:W-:Y:S01]  /*4200*/  FMUL R6, R108.reuse, 8388608 ;  /* 0x4b0000006c067820 */ /* 0x040fe20000400000 */
[----:B------:R-:W-:Y:S01]  /*4210*/  FSEL R4, RZ, -23, P2 ;  /* 0xc1b80000ff047808 */ /* 0x000fe20001000000 */
[----:B------:R-:W1:Y:S01]  /*4220*/  MUFU.RCP R9, R109 ;  /* 0x0000006d00097308 */ /* 0x000e620000001000 */
[----:B------:R-:W-:Y:S01]  /*4230*/  FSETP.GEU.AND P2, PT, R108, 1.175494350822287508e-38, PT ;  /* 0x008000006c00780b */ /* 0x000fe20003f4e000 */
[----:B0-----:R-:W-:Y:S01]  /*4240*/  UIMAD UR4, UR9, UR4, URZ ;  /* 0x00000004090472a4 */ /* 0x001fe2000f8e02ff */
[----:B------:R-:W-:Y:S01]  /*4250*/  I2FP.F32.S32 R7, R5 ;  /* 0x0000000500077245 */ /* 0x000fe20000201400 */
[----:B------:R-:W-:Y:S01]  /*4260*/  IMAD.IADD R5, R26, 0x1, -R5 ;  /* 0x000000011a057824 */ /* 0x000fe200078e0a05 */
[----:B------:R-:W-:Y:S01]  /*4270*/  FSEL R36, R6, R108, !P2 ;  /* 0x0000006c06247208 */ /* 0x000fe20005000000 */
[----:B------:R-:W-:-:S02]  /*4280*/  IMAD.MOV.U32 R6, RZ, RZ, 0x3dc6b27f ;  /* 0x3dc6b27fff067424 */ /* 0x000fc400078e00ff */
[----:B------:R-:W-:Y:S01]  /*4290*/  @P0 FMUL R108, R108, 0.25 ;  /* 0x3e8000006c6c0820 */ /* 0x000fe20000400000 */
[----:B------:R-:W-:Y:S01]  /*42a0*/  FFMA.FTZ R8, R7, 1.1920928955078125e-07, R4 ;  /* 0x3400000007087823 */ /* 0x000fe20000010004 */
[----:B----4-:R-:W-:Y:S01]  /*42b0*/  PRMT R37, R38, 0x6540, R37 ;  /* 0x0000654026257816 */ /* 0x010fe20000000025 */
[----:B------:R-:W-:Y:S02]  /*42c0*/  VIADD R4, R36, 0xc0cafb0d ;  /* 0xc0cafb0d24047836 */ /* 0x000fe40000000000 */
[----:B------:R-:W-:Y:S01]  /*42d0*/  @!P3 FMUL R108, R108, 16777216 ;  /* 0x4b8000006c6cb820 */ /* 0x000fe20000400000 */
[----:B------:R-:W-:Y:S01]  /*42e0*/  USHF.L.U32 UR7, UR4, 0x1, URZ ;  /* 0x0000000104077899 */ /* 0x000fe200080006ff */
[----:B------:R-:W-:Y:S02]  /*42f0*/  FSETP.NEU.AND P0, PT, R26, RZ, PT ;  /* 0x000000ff1a00720b */ /* 0x000fe40003f0d000 */
[----:B------:R-:W-:Y:S01]  /*4300*/  LOP3.LUT R7, R4, 0xff800000, RZ, 0xc0, !PT ;  /* 0xff80000004077812 */ /* 0x000fe200078ec0ff */
[C---:B-1----:R-:W-:Y:S01]  /*4310*/  FMUL R14, R9.reuse, R29 ;  /* 0x0000001d090e7220 */ /* 0x042fe20000400000 */
[C---:B------:R-:W-:Y:S01]  /*4320*/  FMUL R16, R9.reuse, R28 ;  /* 0x0000001c09107220 */ /* 0x040fe20000400000 */
[----:B------:R-:W-:-:S02]  /*4330*/  FMUL R17, R9, R33 ;  /* 0x0000002109117220 */ /* 0x000fc40000400000 */
[----:B------:R-:W-:Y:S02]  /*4340*/  IMAD.IADD R4, R36, 0x1, -R7 ;  /* 0x0000000124047824 */ /* 0x000fe400078e0a07 */
[----:B------:R-:W-:Y:S01]  /*4350*/  FMUL R19, R9, R32 ;  /* 0x0000002009137220 */ /* 0x000fe20000400000 */
[----:B------:R-:W-:Y:S01]  /*4360*/  FADD R9, R5, -1 ;  /* 0xbf80000005097421 */ /* 0x000fe20000000000 */
[----:B------:R-:W-:Y:S01]  /*4370*/  FADD R13, R4, -1 ;  /* 0xbf800000040d7421 */ /* 0x000fe20000000000 */
[----:B------:R-:W0:Y:S02]  /*4380*/  MUFU.RCP R5, R108 ;  /* 0x0000006c00057308 */ /* 0x000e240000001000 */
[-C--:B------:R-:W-:Y:S01]  /*4390*/  FFMA.FTZ R4, R9, R6.reuse, -0.16845393180847167969 ;  /* 0xbe2c7f3009047423 */ /* 0x080fe20000010006 */
[----:B------:R-:W-:-:S03]  /*43a0*/  FFMA.FTZ R6, R13, R6, -0.16845393180847167969 ;  /* 0xbe2c7f300d067423 */ /* 0x000fc60000010006 */
[----:B------:R-:W-:Y:S01]  /*43b0*/  FFMA.FTZ R4, R9, R4, 0.1716887056827545166 ;  /* 0x3e2fcf2a09047423 */ /* 0x000fe20000010004 */
[----:B------:R-:W-:-:S03]  /*43c0*/  FFMA.FTZ R6, R13, R6, 0.1716887056827545166 ;  /* 0x3e2fcf2a0d067423 */ /* 0x000fc60000010006 */
[----:B------:R-:W-:Y:S01]  /*43d0*/  FFMA.FTZ R4, R9, R4, -0.17900948226451873779 ;  /* 0xbe374e4309047423 */ /* 0x000fe20000010004 */
[----:B------:R-:W-:-:S03]  /*43e0*/  FFMA.FTZ R6, R13, R6, -0.17900948226451873779 ;  /* 0xbe374e430d067423 */ /* 0x000fc60000010006 */
[----:B------:R-:W-:Y:S01]  /*43f0*/  FFMA.FTZ R4, R9, R4, 0.20512372255325317383 ;  /* 0x3e520bf409047423 */ /* 0x000fe20000010004 */
[----:B------:R-:W-:-:S03]  /*4400*/  FFMA.FTZ R6, R13, R6, 0.20512372255325317383 ;  /* 0x3e520bf40d067423 */ /* 0x000fc60000010006 */
[----:B------:R-:W-:Y:S01]  /*4410*/  FFMA.FTZ R4, R9, R4, -0.24046532809734344482 ;  /* 0xbe763c8b09047423 */ /* 0x000fe20000010004 */
[----:B0-----:R-:W-:Y:S01]  /*4420*/  FMUL R15, R5, R31 ;  /* 0x0000001f050f7220 */ /* 0x001fe20000400000 */
[----:B------:R-:W-:Y:S01]  /*4430*/  FFMA.FTZ R10, R13, R6, -0.24046532809734344482 ;  /* 0xbe763c8b0d0a7423 */ /* 0x000fe20000010006 */
[C---:B------:R-:W-:Y:S01]  /*4440*/  FMUL R11, R5.reuse, R30 ;  /* 0x0000001e050b7220 */ /* 0x040fe20000400000 */
[----:B------:R-:W-:Y:S01]  /*4450*/  FMUL R18, R5, R35 ;  /* 0x0000002305127220 */ /* 0x000fe20000400000 */
[----:B------:R-:W-:Y:S01]  /*4460*/  FFMA.FTZ R6, R9, R4, 0.28857114911079406738 ;  /* 0x3e93bf9909067423 */ /* 0x000fe20000010004 */
[----:B------:R-:W-:Y:S01]  /*4470*/  FFMA.FTZ R12, R13, R10, 0.28857114911079406738 ;  /* 0x3e93bf990d0c7423 */ /* 0x000fe2000001000a */
[----:B------:R-:W-:Y:S01]  /*4480*/  FMUL R20, R5, R34 ;  /* 0x0000002205147220 */ /* 0x000fe20000400000 */
[----:B------:R-:W-:Y:S01]  /*4490*/  F2FP.F16.F32.PACK_AB R5, R14, R17 ;  /* 0x000000110e05723e */ /* 0x000fe200000000ff */
[----:B------:R-:W-:Y:S01]  /*44a0*/  FFMA.FTZ R10, R9, R6, -0.36067417263984680176 ;  /* 0xbeb8aa49090a7423 */ /* 0x000fe20000010006 */
[----:B------:R-:W-:Y:S01]  /*44b0*/  FFMA.FTZ R12, R13, R12, -0.36067417263984680176 ;  /* 0xbeb8aa490d0c7423 */ /* 0x000fe2000001000c */
[----:B------:R-:W-:-:S02]  /*44c0*/  F2FP.F16.F32.PACK_AB R4, R16, R19 ;  /* 0x000000131004723e */ /* 0x000fc400000000ff */
[----:B------:R-:W-:Y:S01]  /*44d0*/  F2FP.F16.F32.PACK_AB R6, R11, R20 ;  /* 0x000000140b06723e */ /* 0x000fe200000000ff */
[----:B------:R-:W-:Y:S01]  /*44e0*/  FFMA.FTZ R14, R13, R12, 0.48089820146560668945 ;  /* 0x3ef6384a0d0e7423 */ /* 0x000fe2000001000c */
[----:B------:R-:W-:Y:S01]  /*44f0*/  I2FP.F32.S32 R12, R7 ;  /* 0x00000007000c7245 */ /* 0x000fe20000201400 */
[----:B------:R-:W-:Y:S01]  /*4500*/  FFMA.FTZ R10, R9, R10, 0.48089820146560668945 ;  /* 0x3ef6384a090a7423 */ /* 0x000fe2000001000a */
[----:B------:R-:W-:Y:S01]  /*4510*/  F2FP.F16.F32.PACK_AB R7, R15, R18 ;  /* 0x000000120f07723e */ /* 0x000fe200000000ff */
[----:B------:R-:W0:Y:S01]  /*4520*/  LDC R20, c[0x0][0x3e8] ;  /* 0x0000fa00ff147b82 */ /* 0x000e220000000800 */
[----:B------:R-:W-:Y:S01]  /*4530*/  FFMA.FTZ R14, R13, R14, -0.72134751081466674805 ;  /* 0xbf38aa3b0d0e7423 */ /* 0x000fe2000001000e */
[----:B------:R-:W-:Y:S01]  /*4540*/  FFMA.FTZ R10, R9, R10, -0.72134751081466674805 ;  /* 0xbf38aa3b090a7423 */ /* 0x000fe2000001000a */
[----:B------:R-:W-:Y:S01]  /*4550*/  FSEL R11, RZ, -23, P2 ;  /* 0xc1b80000ff0b7808 */ /* 0x000fe20001000000 */
[----:B------:R-:W-:Y:S01]  /*4560*/  STSM.16.M88.4 [R21], R4 ;  /* 0x0000000415007844 */ /* 0x000fe20000000200 */
[----:B------:R-:W-:Y:S01]  /*4570*/  FMUL R14, R13, R14 ;  /* 0x0000000e0d0e7220 */ /* 0x000fe20000400000 */
[----:B------:R-:W-:-:S02]  /*4580*/  FMUL R10, R9, R10 ;  /* 0x0000000a090a7220 */ /* 0x000fc40000400000 */
[----:B------:R-:W-:Y:S01]  /*4590*/  BAR.SYNC.DEFER_BLOCKING 0x0 ;  /* 0x0000000000007b1d */ /* 0x000fe20000010000 */
[----:B------:R-:W-:Y:S01]  /*45a0*/  FMUL R14, R13, R14 ;  /* 0x0000000e0d0e7220 */ /* 0x000fe20000400000 */
[----:B------:R-:W-:Y:S01]  /*45b0*/  FMUL R10, R9, R10 ;  /* 0x0000000a090a7220 */ /* 0x000fe20000400000 */
[----:B------:R-:W-:Y:S01]  /*45c0*/  FFMA.FTZ R11, R12, 1.1920928955078125e-07, R11 ;  /* 0x340000000c0b7823 */ /* 0x000fe2000001000b */
[----:B------:R-:W-:Y:S01]  /*45d0*/  SHF.R.U32.HI R12, RZ, 0x8, R38 ;  /* 0x00000008ff0c7819 */ /* 0x000fe20000011626 */
[----:B------:R-:W-:Y:S01]  /*45e0*/  FFMA.FTZ R14, R13, 1.4426950216293334961, R14 ;  /* 0x3fb8aa3b0d0e7823 */ /* 0x000fe2000001000e */
[----:B------:R-:W-:Y:S01]  /*45f0*/  FFMA.FTZ R9, R9, 1.4426950216293334961, R10 ;  /* 0x3fb8aa3b09097823 */ /* 0x000fe2000001000a */
[----:B------:R-:W-:Y:S02]  /*4600*/  LOP3.LUT R10, R38, 0x1ff, RZ, 0xc0, !PT ;  /* 0x000001ff260a7812 */ /* 0x000fe400078ec0ff */
[----:B------:R-:W-:Y:S01]  /*4610*/  FADD R25, R11, R14 ;  /* 0x0000000e0b197221 */ /* 0x000fe20000000000 */
[----:B------:R-:W-:Y:S01]  /*4620*/  SGXT.U32 R11, R12, 0x1 ;  /* 0x000000010c0b781a */ /* 0x000fe20000000000 */
[----:B------:R-:W-:Y:S01]  /*4630*/  FADD R24, R8, R9 ;  /* 0x0000000908187221 */ /* 0x000fe20000000000 */
[----:B------:R-:W-:Y:S01]  /*4640*/  LEA R10, R10, UR6, 0x4 ;  /* 0x000000060a0a7c11 */ /* 0x000fe2000f8e20ff */
[----:B------:R-:W-:Y:S01]  /*4650*/  IMAD R8, R37, UR5, RZ ;  /* 0x0000000525087c24 */ /* 0x000fe2000f8e02ff */
[----:B------:R-:W-:Y:S01]  /*4660*/  ISETP.GE.U32.AND P2, PT, R36, 0x7f800000, PT ;  /* 0x7f8000002400780c */ /* 0x000fe20003f46070 */
[----:B------:R-:W-:Y:S01]  /*4670*/  @P1 IMAD.MOV.U32 R12, RZ, RZ, 0x7f800000 ;  /* 0x7f800000ff0c1424 */ /* 0x000fe200078e00ff */
[----:B------:R-:W-:Y:S01]  /*4680*/  UIMAD.WIDE UR4, UR4, 0x2, URZ ;  /* 0x00000002040478a5 */ /* 0x000fe2000f8e02ff */
[----:B0-----:R-:W-:-:S02]  /*4690*/  IMAD R11, R11, R20, RZ ;  /* 0x000000140b0b7224 */ /* 0x001fc400078e02ff */
[----:B------:R-:W-:Y:S02]  /*46a0*/  IMAD.SHL.U32 R9, R8, 0x2, RZ ;  /* 0x0000000208097824 */ /* 0x000fe400078e00ff */
[----:B------:R-:W-:Y:S01]  /*46b0*/  @P1 FFMA.FTZ R24, R26, R12, +INF ;  /* 0x7f8000001a181423 */ /* 0x000fe2000001000c */
[----:B------:R-:W-:Y:S02]  /*46c0*/  IMAD R13, R20, 0x2, R11 ;  /* 0x00000002140d7824 */ /* 0x000fe400078e020b */
[----:B------:R-:W-:Y:S01]  /*46d0*/  IMAD.HI R8, R8, 0x2, RZ ;  /* 0x0000000208087827 */ /* 0x000fe200078e02ff */
[----:B------:R0:W1:Y:S01]  /*46e0*/  LDS.128 R4, [R10] ;  /* 0x000000000a047984 */ /* 0x0000620000000c00 */
[----:B---3--:R-:W-:Y:S02]  /*46f0*/  IADD3 R22, P1, P3, R9, UR7, R22 ;  /* 0x0000000709167c10 */ /* 0x008fe4000fb3e016 */
[----:B------:R-:W-:Y:S01]  /*4700*/  IMAD R15, R20, 0x2, R13 ;  /* 0x00000002140f7824 */ /* 0x000fe200078e020d */
[----:B------:R-:W2:Y:S01]  /*4710*/  LDCU UR4, c[0x0][0x3ec] ;  /* 0x00007d80ff0477ac */ /* 0x000ea20008000800 */
[----:B------:R-:W-:Y:S01]  /*4720*/  @P2 IMAD.MOV.U32 R9, RZ, RZ, 0x7f800000 ;  /* 0x7f800000ff092424 */ /* 0x000fe200078e00ff */
[----:B------:R-:W-:Y:S01]  /*4730*/  IADD3.X R26, PT, PT, R8, UR5, R23, P1, P3 ;  /* 0x00000005081a7c10 */ /* 0x000fe20008fe6417 */
[----:B------:R-:W-:Y:S01]  /*4740*/  IMAD R16, R20, 0x2, R15 ;  /* 0x0000000214107824 */ /* 0x000fe200078e020f */
[-C--:B------:R-:W-:Y:S01]  /*4750*/  LEA R8, P3, R11, R22.reuse, 0x1 ;  /* 0x000000160b087211 */ /* 0x080fe200078608ff */
[----:B------:R-:W-:Y:S01]  /*4760*/  @P2 FFMA.FTZ R25, R36, R9, +INF ;  /* 0x7f80000024192423 */ /* 0x000fe20000010009 */
[----:B0-----:R-:W-:Y:S01]  /*4770*/  LEA R10, P2, R13, R22, 0x1 ;  /* 0x000000160d0a7211 */ /* 0x001fe200078408ff */
[----:B------:R-:W-:Y:S01]  /*4780*/  IMAD R17, R20, 0x2, R16 ;  /* 0x0000000214117824 */ /* 0x000fe200078e0210 */
[----:B------:R-:W-:-:S02]  /*4790*/  LEA.HI.X.SX32 R9, R11, R26, 0x1, P3 ;  /* 0x0000001a0b097211 */ /* 0x000fc400018f0eff */
[-C--:B------:R-:W-:Y:S01]  /*47a0*/  LEA R12, P3, R15, R22.reuse, 0x1 ;  /* 0x000000160f0c7211 */ /* 0x080fe200078608ff */
[----:B------:R-:W-:Y:S01]  /*47b0*/  IMAD R19, R20, 0x2, R17 ;  /* 0x0000000214137824 */ /* 0x000fe200078e0211 */
[----:B------:R-:W-:Y:S02]  /*47c0*/  LEA R14, P4, R16, R22, 0x1 ;  /* 0x00000016100e7211 */ /* 0x000fe400078808ff */
[-C--:B------:R-:W-:Y:S01]  /*47d0*/  LEA.HI.X.SX32 R11, R13, R26.reuse, 0x1, P2 ;  /* 0x0000001a0d0b7211 */ /* 0x080fe200010f0eff */
[----:B------:R-:W-:Y:S01]  /*47e0*/  IMAD R21, R20, 0x2, R19 ;  /* 0x0000000214157824 */ /* 0x000fe200078e0213 */
[-C--:B------:R-:W-:Y:S02]  /*47f0*/  LEA.HI.X.SX32 R13, R15, R26.reuse, 0x1, P3 ;  /* 0x0000001a0f0d7211 */ /* 0x080fe400018f0eff */
[----:B------:R-:W-:Y:S01]  /*4800*/  LEA.HI.X.SX32 R15, R16, R26, 0x1, P4 ;  /* 0x0000001a100f7211 */ /* 0x000fe200020f0eff */
[----:B------:R-:W-:Y:S01]  /*4810*/  IMAD R23, R20, 0x2, R21 ;  /* 0x0000000214177824 */ /* 0x000fe200078e0215 */
[-C--:B------:R-:W-:Y:S01]  /*4820*/  LEA R16, P2, R17, R22.reuse, 0x1 ;  /* 0x0000001611107211 */ /* 0x080fe200078408ff */
[----:B--2---:R-:W-:Y:S01]  /*4830*/  UIMAD UR4, UR9, UR4, URZ ;  /* 0x00000004090472a4 */ /* 0x004fe2000f8e02ff */
[----:B------:R-:W-:-:S02]  /*4840*/  LEA R18, P3, R19, R22, 0x1 ;  /* 0x0000001613127211 */ /* 0x000fc400078608ff */
[-C--:B------:R-:W-:Y:S01]  /*4850*/  LEA R20, P4, R21, R22.reuse, 0x1 ;  /* 0x0000001615147211 */ /* 0x080fe200078808ff */
[----:B------:R-:W-:Y:S01]  /*4860*/  USHF.L.U32 UR7, UR4, 0x2, URZ ;  /* 0x0000000204077899 */ /* 0x000fe200080006ff */
[----:B------:R-:W-:Y:S01]  /*4870*/  LEA R22, P5, R23, R22, 0x1 ;  /* 0x0000001617167211 */ /* 0x000fe200078a08ff */
[----:B------:R-:W-:Y:S01]  /*4880*/  UIMAD.WIDE UR4, UR4, 0x4, URZ ;  /* 0x00000004040478a5 */ /* 0x000fe2000f8e02ff */
[-C--:B------:R-:W-:Y:S02]  /*4890*/  LEA.HI.X.SX32 R17, R17, R26.reuse, 0x1, P2 ;  /* 0x0000001a11117211 */ /* 0x080fe400010f0eff */
[-C--:B------:R-:W-:Y:S02]  /*48a0*/  LEA.HI.X.SX32 R19, R19, R26.reuse, 0x1, P3 ;  /* 0x0000001a13137211 */ /* 0x080fe400018f0eff */
[-C--:B------:R-:W-:Y:S02]  /*48b0*/  LEA.HI.X.SX32 R21, R21, R26.reuse, 0x1, P4 ;  /* 0x0000001a15157211 */ /* 0x080fe400020f0eff */
[----:B------:R-:W-:Y:S01]  /*48c0*/  LEA.HI.X.SX32 R23, R23, R26, 0x1, P5 ;  /* 0x0000001a17177211 */ /* 0x000fe200028f0eff */
[----:B-1----:R0:W-:Y:S01]  /*48d0*/  STG.E.U16 desc[UR14][R8.64], R4 ;  /* 0x0000000408007986 */ /* 0x0021e2000c10150e */
[----:B------:R-:W-:Y:S01]  /*48e0*/  PRMT R28, R6, 0x7632, R28 ;  /* 0x00007632061c7816 */ /* 0x000fe2000000001c */
[----:B------:R-:W1:Y:S01]  /*48f0*/  LDC.64 R26, c[0x0][0x3a0] ;  /* 0x0000e800ff1a7b82 */ /* 0x000e620000000a00 */
[----:B------:R-:W-:Y:S01]  /*4900*/  PRMT R29, R7, 0x7632, R29 ;  /* 0x00007632071d7816 */ /* 0x000fe2000000001d */
[----:B------:R2:W-:Y:S01]  /*4910*/  STG.E.U16 desc[UR14][R10.64], R5 ;  /* 0x000000050a007986 */ /* 0x0005e2000c10150e */
[----:B------:R-:W-:-:S03]  /*4920*/  FSETP.NEU.AND P1, PT, R36, RZ, PT ;  /* 0x000000ff2400720b */ /* 0x000fc60003f2d000 */
[----:B------:R3:W-:Y:S01]  /*4930*/  STG.E.U16 desc[UR14][R12.64], R6 ;  /* 0x000000060c007986 */ /* 0x0007e2000c10150e */
[----:B------:R-:W-:-:S03]  /*4940*/  FSEL R25, R25, -INF , P1 ;  /* 0xff80000019197808 */ /* 0x000fc60000800000 */
[----:B------:R4:W-:Y:S01]  /*4950*/  STG.E.U16 desc[UR14][R14.64], R7 ;  /* 0x000000070e007986 */ /* 0x0009e2000c10150e */
[----:B0-----:R-:W-:Y:S01]  /*4960*/  FSEL R9, R24, -INF , P0 ;  /* 0xff80000018097808 */ /* 0x001fe20000000000 */
[----:B------:R-:W-:Y:S01]  /*4970*/  FFMA R25, R25, 0.69314718246459960938, R2 ;  /* 0x3f31721819197823 */ /* 0x000fe20000000002 */
[----:B------:R-:W-:Y:S02]  /*4980*/  LOP3.LUT P0, RZ, R38, 0x100, RZ, 0xc0, !PT ;  /* 0x0000010026ff7812 */ /* 0x000fe4000780c0ff */
[----:B--2---:R-:W-:Y:S01]  /*4990*/  PRMT R11, R4, 0x7632, R11 ;  /* 0x00007632040b7816 */ /* 0x004fe2000000000b */
[----:B------:R-:W-:Y:S01]  /*49a0*/  FFMA R24, R9, 0.69314718246459960938, R0 ;  /* 0x3f31721809187823 */ /* 0x000fe20000000000 */
[----:B------:R-:W-:Y:S01]  /*49b0*/  IMAD.SHL.U32 R0, R38, 0x2, RZ ;  /* 0x0000000226007824 */ /* 0x000fe200078e00ff */
[----:B---3--:R-:W-:Y:S01]  /*49c0*/  PRMT R13, R5, 0x7632, R13 ;  /* 0x00007632050d7816 */ /* 0x008fe2000000000d */
[C---:B------:R-:W-:Y:S01]  /*49d0*/  IMAD.SHL.U32 R5, R37.reuse, 0x4, RZ ;  /* 0x0000000425057824 */ /* 0x040fe200078e00ff */
[----:B------:R4:W-:Y:S02]  /*49e0*/  STG.E.U16 desc[UR14][R16.64], R11 ;  /* 0x0000000b10007986 */ /* 0x0009e4000c10150e */
[----:B------:R-:W-:Y:S01]  /*49f0*/  LOP3.LUT R2, R0, 0x3f8, RZ, 0xc0, !PT ;  /* 0x000003f800027812 */ /* 0x000fe200078ec0ff */
[----:B------:R-:W-:Y:S01]  /*4a00*/  IMAD.HI R0, R37, 0x4, RZ ;  /* 0x0000000425007827 */ /* 0x000fe200078e02ff */
[----:B------:R4:W-:Y:S01]  /*4a10*/  STG.E.U16 desc[UR14][R18.64], R13 ;  /* 0x0000000d12007986 */ /* 0x0009e2000c10150e */
[----:B-1----:R-:W-:-:S03]  /*4a20*/  IADD3 R4, P1, P2, R5, UR7, R26 ;  /* 0x0000000705047c10 */ /* 0x002fc6000fa3e01a */
[----:B------:R4:W-:Y:S01]  /*4a30*/  STG.E.U16 desc[UR14][R20.64], R28 ;  /* 0x0000001c14007986 */ /* 0x0009e2000c10150e */
[----:B------:R-:W-:-:S03]  /*4a40*/  IADD3.X R5, PT, PT, R0, UR5, R27, P1, P2 ;  /* 0x0000000500057c10 */ /* 0x000fc60008fe441b */
[----:B------:R4:W-:Y:S01]  /*4a50*/  STG.E.U16 desc[UR14][R22.64], R29 ;  /* 0x0000001d16007986 */ /* 0x0009e2000c10150e */
[----:B------:R-:W-:Y:S06]  /*4a60*/  BAR.SYNC.DEFER_BLOCKING 0x0 ;  /* 0x0000000000007b1d */ /* 0x000fec0000010000 */
[----:B------:R4:W-:Y:S02]  /*4a70*/  STS.64 [R2+UR6], R24 ;  /* 0x0000001802007988 */ /* 0x0009e40008000a06 */
[----:B------:R-:W-:Y:S06]  /*4a80*/  BAR.SYNC.DEFER_BLOCKING 0x0 ;  /* 0x0000000000007b1d */ /* 0x000fec0000010000 */
[----:B------:R-:W-:Y:S05]  /*4a90*/  @P0 EXIT ;  /* 0x000000000000094d */ /* 0x000fea0003800000 */
[----:B------:R-:W0:Y:S04]  /*4aa0*/  LDS R3, [R3] ;  /* 0x0000000003037984 */ /* 0x000e280000000800 */
[----:B0-----:R-:W-:Y:S01]  /*4ab0*/  STG.E desc[UR14][R4.64], R3 ;  /* 0x0000000304007986 */ /* 0x001fe2000c10190e */
[----:B------:R-:W-:Y:S05]  /*4ac0*/  EXIT ;  /* 0x000000000000794d */ /* 0x000fea0003800000 */
.L_x_2:
[----:B------:R-:W-:-:S00]  /*4ad0*/  BRA `(.L_x_2) ;  /* 0xfffffffc00fc7947 */ /* 0x000fc0000383ffff */
[----:B------:R-:W-:-:S00]  /*4ae0*/  NOP ;  /* 0x0000000000007918 */ /* 0x000fc00000000000 */
        /* <DEDUP_REMOVED lines=9> */
.L_x_3:


//--------------------- .nv.global.init           --------------------------
	.section	.nv.global.init,"aw",@progbits
.nv.global.init:
	.type		_$_str,@object
	.size		_$_str,(.L_0 - _$_str)
_$_str:
        /*0000*/ 	.byte	0x5f, 0x5f, 0x43, 0x55, 0x44, 0x41, 0x5f, 0x46, 0x54, 0x5a, 0x00
.L_0:


//--------------------- .nv.shared.attn_fwd       --------------------------
	.section	.nv.shared.attn_fwd,"aw",@nobits
	.sectionflags	@""
	.align	16
	.zero		1024


//--------------------- .nv.shared.reserved.0     --------------------------
	.section	.nv.shared.reserved.0,"aw",@nobits
	.weak		__nv_reservedSMEM_offset_0_alias
	.size		__nv_reservedSMEM_offset_0_alias, 0, 64
	.other		__nv_reservedSMEM_offset_0_alias,@"STO_CUDA_RESERVED_SHARED STV_DEFAULT"
__nv_reservedSMEM_offset_0_alias:
	.zero		0
	.zero		64


//--------------------- .nv.constant0.attn_fwd    --------------------------
	.section	.nv.constant0.attn_fwd,"a",@progbits
	.sectionflags	@""
	.align	4
.nv.constant0.attn_fwd:
	.zero		1032


//--------------------- SYMBOLS --------------------------

	.type		.nv.reservedSmem.offset0,@object
	.size		.nv.reservedSmem.offset0,0x4
	.type		.nv.reservedSmem.cap,@object
	.size		.nv.reservedSmem.cap,0x4
